//
// Generated by NVIDIA NVVM Compiler
//
// Compiler Build ID: CL-36424714
// Cuda compilation tools, release 13.0, V13.0.88
// Based on NVVM 20.0.0
//

.version 9.0
.target sm_100
.address_size 64

	// .globl	_Z28apply_disjoint_genres_kernelP17MediaOntologyNodeiP23MediaOntologyConstraintiff

.visible .entry _Z28apply_disjoint_genres_kernelP17MediaOntologyNodeiP23MediaOntologyConstraintiff(
	.param .u64 .ptr .align 1 _Z28apply_disjoint_genres_kernelP17MediaOntologyNodeiP23MediaOntologyConstraintiff_param_0,
	.param .u32 _Z28apply_disjoint_genres_kernelP17MediaOntologyNodeiP23MediaOntologyConstraintiff_param_1,
	.param .u64 .ptr .align 1 _Z28apply_disjoint_genres_kernelP17MediaOntologyNodeiP23MediaOntologyConstraintiff_param_2,
	.param .u32 _Z28apply_disjoint_genres_kernelP17MediaOntologyNodeiP23MediaOntologyConstraintiff_param_3,
	.param .f32 _Z28apply_disjoint_genres_kernelP17MediaOntologyNodeiP23MediaOntologyConstraintiff_param_4,
	.param .f32 _Z28apply_disjoint_genres_kernelP17MediaOntologyNodeiP23MediaOntologyConstraintiff_param_5
)
{
	.reg .pred 	%p<17>;
	.reg .b32 	%r<36>;
	.reg .b32 	%f<83>;
	.reg .b64 	%rd<14>;

	ld.param.u64 	%rd6, [_Z28apply_disjoint_genres_kernelP17MediaOntologyNodeiP23MediaOntologyConstraintiff_param_0];
	ld.param.u32 	%r16, [_Z28apply_disjoint_genres_kernelP17MediaOntologyNodeiP23MediaOntologyConstraintiff_param_1];
	ld.param.u64 	%rd5, [_Z28apply_disjoint_genres_kernelP17MediaOntologyNodeiP23MediaOntologyConstraintiff_param_2];
	ld.param.u32 	%r17, [_Z28apply_disjoint_genres_kernelP17MediaOntologyNodeiP23MediaOntologyConstraintiff_param_3];
	ld.param.f32 	%f26, [_Z28apply_disjoint_genres_kernelP17MediaOntologyNodeiP23MediaOntologyConstraintiff_param_4];
	ld.param.f32 	%f27, [_Z28apply_disjoint_genres_kernelP17MediaOntologyNodeiP23MediaOntologyConstraintiff_param_5];
	cvta.to.global.u64 	%rd1, %rd6;
	mov.u32 	%r18, %ctaid.x;
	mov.u32 	%r19, %ntid.x;
	mov.u32 	%r20, %tid.x;
	mad.lo.s32 	%r1, %r18, %r19, %r20;
	setp.ge.s32 	%p1, %r1, %r17;
	@%p1 bra 	$L__BB0_16;
	cvta.to.global.u64 	%rd7, %rd5;
	mul.wide.s32 	%rd8, %r1, 64;
	add.s64 	%rd9, %rd7, %rd8;
	ld.global.u32 	%r21, [%rd9];
	ld.global.u32 	%r2, [%rd9+4];
	ld.global.u32 	%r3, [%rd9+8];
	ld.global.u32 	%r4, [%rd9+12];
	ld.global.f32 	%f1, [%rd9+16];
	ld.global.f32 	%f2, [%rd9+20];
	setp.ne.s32 	%p2, %r21, 1;
	@%p2 bra 	$L__BB0_16;
	setp.lt.s32 	%p3, %r16, 1;
	mov.b32 	%r32, -1;
	mov.u32 	%r33, %r32;
	@%p3 bra 	$L__BB0_9;
	mov.b32 	%r33, -1;
	mov.b32 	%r29, 0;
	mov.u32 	%r32, %r33;
$L__BB0_4:
	mul.wide.u32 	%rd10, %r29, 80;
	add.s64 	%rd11, %rd1, %rd10;
	add.s64 	%rd2, %rd11, 4;
	ld.global.u32 	%r8, [%rd11+4];
	setp.ne.s32 	%p4, %r8, %r2;
	@%p4 bra 	$L__BB0_6;
	ld.global.u32 	%r25, [%rd2+-4];
	setp.eq.s32 	%p5, %r25, %r4;
	selp.b32 	%r32, %r29, %r32, %p5;
$L__BB0_6:
	setp.ne.s32 	%p6, %r8, %r3;
	@%p6 bra 	$L__BB0_8;
	ld.global.u32 	%r26, [%rd2+-4];
	setp.eq.s32 	%p7, %r26, %r4;
	selp.b32 	%r33, %r29, %r33, %p7;
$L__BB0_8:
	or.b32  	%r27, %r32, %r33;
	setp.lt.s32 	%p8, %r27, 0;
	add.s32 	%r29, %r29, 1;
	setp.lt.s32 	%p9, %r29, %r16;
	and.pred  	%p10, %p8, %p9;
	@%p10 bra 	$L__BB0_4;
$L__BB0_9:
	or.b32  	%r28, %r32, %r33;
	setp.lt.s32 	%p11, %r28, 0;
	@%p11 bra 	$L__BB0_16;
	mul.wide.u32 	%rd12, %r32, 80;
	add.s64 	%rd3, %rd1, %rd12;
	ld.global.f32 	%f28, [%rd3+16];
	ld.global.f32 	%f29, [%rd3+20];
	ld.global.f32 	%f30, [%rd3+24];
	ld.global.f32 	%f31, [%rd3+44];
	mul.wide.u32 	%rd13, %r33, 80;
	add.s64 	%rd4, %rd1, %rd13;
	ld.global.f32 	%f32, [%rd4+16];
	ld.global.f32 	%f33, [%rd4+20];
	ld.global.f32 	%f34, [%rd4+24];
	ld.global.f32 	%f35, [%rd4+44];
	sub.f32 	%f3, %f32, %f28;
	sub.f32 	%f4, %f33, %f29;
	sub.f32 	%f5, %f34, %f30;
	mul.f32 	%f36, %f4, %f4;
	fma.rn.f32 	%f37, %f3, %f3, %f36;
	fma.rn.f32 	%f38, %f5, %f5, %f37;
	sqrt.rn.f32 	%f6, %f38;
	add.f32 	%f39, %f31, %f35;
	add.f32 	%f7, %f2, %f39;
	setp.geu.f32 	%p12, %f6, %f7;
	setp.leu.f32 	%p13, %f6, 0f358637BD;
	or.pred  	%p14, %p13, %p12;
	@%p14 bra 	$L__BB0_16;
	ld.global.f32 	%f8, [%rd3+40];
	ld.global.f32 	%f9, [%rd4+40];
	setp.lt.f32 	%p15, %f6, 0f358637BD;
	mov.f32 	%f77, 0f00000000;
	mov.f32 	%f78, %f77;
	mov.f32 	%f79, %f77;
	@%p15 bra 	$L__BB0_13;
	rcp.rn.f32 	%f43, %f6;
	mul.f32 	%f77, %f3, %f43;
	mul.f32 	%f78, %f4, %f43;
	mul.f32 	%f79, %f5, %f43;
$L__BB0_13:
	sub.f32 	%f44, %f7, %f6;
	mul.f32 	%f45, %f27, %f1;
	neg.f32 	%f46, %f44;
	div.rn.f32 	%f47, %f46, %f7;
	mul.f32 	%f48, %f45, %f47;
	mul.f32 	%f80, %f48, %f77;
	mul.f32 	%f81, %f48, %f78;
	mul.f32 	%f82, %f48, %f79;
	mul.f32 	%f49, %f81, %f81;
	fma.rn.f32 	%f50, %f80, %f80, %f49;
	fma.rn.f32 	%f51, %f82, %f82, %f50;
	sqrt.rn.f32 	%f19, %f51;
	setp.leu.f32 	%p16, %f19, 0f447A0000;
	@%p16 bra 	$L__BB0_15;
	mov.f32 	%f52, 0f447A0000;
	div.rn.f32 	%f53, %f52, %f19;
	mul.f32 	%f80, %f80, %f53;
	mul.f32 	%f81, %f81, %f53;
	mul.f32 	%f82, %f82, %f53;
$L__BB0_15:
	max.f32 	%f54, %f8, 0f358637BD;
	rcp.rn.f32 	%f55, %f54;
	mul.f32 	%f56, %f55, %f80;
	mul.f32 	%f57, %f55, %f81;
	mul.f32 	%f58, %f55, %f82;
	max.f32 	%f59, %f9, 0f358637BD;
	mov.f32 	%f60, 0fBF800000;
	div.rn.f32 	%f61, %f60, %f59;
	mul.f32 	%f62, %f61, %f80;
	mul.f32 	%f63, %f61, %f81;
	mul.f32 	%f64, %f61, %f82;
	mul.f32 	%f65, %f26, %f56;
	mul.f32 	%f66, %f26, %f57;
	mul.f32 	%f67, %f26, %f58;
	atom.global.add.f32 	%f68, [%rd3+28], %f65;
	atom.global.add.f32 	%f69, [%rd3+32], %f66;
	atom.global.add.f32 	%f70, [%rd3+36], %f67;
	mul.f32 	%f71, %f26, %f62;
	mul.f32 	%f72, %f26, %f63;
	mul.f32 	%f73, %f26, %f64;
	atom.global.add.f32 	%f74, [%rd4+28], %f71;
	atom.global.add.f32 	%f75, [%rd4+32], %f72;
	atom.global.add.f32 	%f76, [%rd4+36], %f73;
$L__BB0_16:
	ret;

}
	// .globl	_Z28apply_genre_hierarchy_kernelP17MediaOntologyNodeiP23MediaOntologyConstraintiff
.visible .entry _Z28apply_genre_hierarchy_kernelP17MediaOntologyNodeiP23MediaOntologyConstraintiff(
	.param .u64 .ptr .align 1 _Z28apply_genre_hierarchy_kernelP17MediaOntologyNodeiP23MediaOntologyConstraintiff_param_0,
	.param .u32 _Z28apply_genre_hierarchy_kernelP17MediaOntologyNodeiP23MediaOntologyConstraintiff_param_1,
	.param .u64 .ptr .align 1 _Z28apply_genre_hierarchy_kernelP17MediaOntologyNodeiP23MediaOntologyConstraintiff_param_2,
	.param .u32 _Z28apply_genre_hierarchy_kernelP17MediaOntologyNodeiP23MediaOntologyConstraintiff_param_3,
	.param .f32 _Z28apply_genre_hierarchy_kernelP17MediaOntologyNodeiP23MediaOntologyConstraintiff_param_4,
	.param .f32 _Z28apply_genre_hierarchy_kernelP17MediaOntologyNodeiP23MediaOntologyConstraintiff_param_5
)
{
	.reg .pred 	%p<17>;
	.reg .b32 	%r<48>;
	.reg .b32 	%f<97>;
	.reg .b64 	%rd<14>;

	ld.param.u64 	%rd6, [_Z28apply_genre_hierarchy_kernelP17MediaOntologyNodeiP23MediaOntologyConstraintiff_param_0];
	ld.param.u32 	%r24, [_Z28apply_genre_hierarchy_kernelP17MediaOntologyNodeiP23MediaOntologyConstraintiff_param_1];
	ld.param.u64 	%rd5, [_Z28apply_genre_hierarchy_kernelP17MediaOntologyNodeiP23MediaOntologyConstraintiff_param_2];
	ld.param.u32 	%r25, [_Z28apply_genre_hierarchy_kernelP17MediaOntologyNodeiP23MediaOntologyConstraintiff_param_3];
	ld.param.f32 	%f33, [_Z28apply_genre_hierarchy_kernelP17MediaOntologyNodeiP23MediaOntologyConstraintiff_param_4];
	ld.param.f32 	%f34, [_Z28apply_genre_hierarchy_kernelP17MediaOntologyNodeiP23MediaOntologyConstraintiff_param_5];
	cvta.to.global.u64 	%rd1, %rd6;
	mov.u32 	%r26, %ctaid.x;
	mov.u32 	%r27, %ntid.x;
	mov.u32 	%r28, %tid.x;
	mad.lo.s32 	%r1, %r26, %r27, %r28;
	setp.ge.s32 	%p1, %r1, %r25;
	@%p1 bra 	$L__BB1_20;
	cvta.to.global.u64 	%rd7, %rd5;
	mul.wide.s32 	%rd8, %r1, 64;
	add.s64 	%rd9, %rd7, %rd8;
	ld.global.u32 	%r29, [%rd9];
	ld.global.u32 	%r2, [%rd9+4];
	ld.global.u32 	%r3, [%rd9+8];
	ld.global.u32 	%r4, [%rd9+12];
	ld.global.f32 	%f1, [%rd9+16];
	ld.global.f32 	%f2, [%rd9+20];
	setp.ne.s32 	%p2, %r29, 2;
	@%p2 bra 	$L__BB1_20;
	setp.lt.s32 	%p3, %r24, 1;
	mov.b32 	%r44, -1;
	mov.u32 	%r45, %r44;
	@%p3 bra 	$L__BB1_9;
	mov.b32 	%r45, -1;
	mov.b32 	%r41, 0;
	mov.u32 	%r44, %r45;
$L__BB1_4:
	mul.wide.u32 	%rd10, %r41, 80;
	add.s64 	%rd11, %rd1, %rd10;
	add.s64 	%rd2, %rd11, 4;
	ld.global.u32 	%r8, [%rd11+4];
	setp.ne.s32 	%p4, %r8, %r2;
	@%p4 bra 	$L__BB1_6;
	ld.global.u32 	%r33, [%rd2+-4];
	setp.eq.s32 	%p5, %r33, %r4;
	selp.b32 	%r44, %r41, %r44, %p5;
$L__BB1_6:
	setp.ne.s32 	%p6, %r8, %r3;
	@%p6 bra 	$L__BB1_8;
	ld.global.u32 	%r34, [%rd2+-4];
	setp.eq.s32 	%p7, %r34, %r4;
	selp.b32 	%r45, %r41, %r45, %p7;
$L__BB1_8:
	or.b32  	%r35, %r44, %r45;
	setp.lt.s32 	%p8, %r35, 0;
	add.s32 	%r41, %r41, 1;
	setp.lt.s32 	%p9, %r41, %r24;
	and.pred  	%p10, %p8, %p9;
	@%p10 bra 	$L__BB1_4;
$L__BB1_9:
	or.b32  	%r36, %r44, %r45;
	setp.lt.s32 	%p11, %r36, 0;
	@%p11 bra 	$L__BB1_20;
	mul.wide.u32 	%rd12, %r44, 80;
	add.s64 	%rd3, %rd1, %rd12;
	ld.global.f32 	%f35, [%rd3+16];
	ld.global.f32 	%f36, [%rd3+20];
	ld.global.f32 	%f37, [%rd3+24];
	mul.wide.u32 	%rd13, %r45, 80;
	add.s64 	%rd4, %rd1, %rd13;
	ld.global.f32 	%f38, [%rd4+16];
	ld.global.f32 	%f39, [%rd4+20];
	ld.global.f32 	%f40, [%rd4+24];
	sub.f32 	%f3, %f38, %f35;
	sub.f32 	%f4, %f39, %f36;
	sub.f32 	%f5, %f40, %f37;
	mul.f32 	%f41, %f4, %f4;
	fma.rn.f32 	%f42, %f3, %f3, %f41;
	fma.rn.f32 	%f43, %f5, %f5, %f42;
	sqrt.rn.f32 	%f6, %f43;
	setp.leu.f32 	%p12, %f6, 0f358637BD;
	@%p12 bra 	$L__BB1_20;
	ld.global.f32 	%f7, [%rd3+40];
	ld.global.u32 	%r16, [%rd3+56];
	ld.global.u32 	%r17, [%rd3+60];
	ld.global.f32 	%f8, [%rd4+40];
	ld.global.u32 	%r18, [%rd4+56];
	ld.global.u32 	%r19, [%rd4+60];
	setp.lt.f32 	%p13, %f6, 0f358637BD;
	mov.f32 	%f89, 0f00000000;
	mov.f32 	%f90, %f89;
	mov.f32 	%f91, %f89;
	@%p13 bra 	$L__BB1_13;
	rcp.rn.f32 	%f47, %f6;
	mul.f32 	%f89, %f3, %f47;
	mul.f32 	%f90, %f4, %f47;
	mul.f32 	%f91, %f5, %f47;
$L__BB1_13:
	sub.f32 	%f49, %f6, %f2;
	mul.f32 	%f50, %f34, %f1;
	mul.f32 	%f18, %f50, %f49;
	and.b32  	%r20, %r18, %r16;
	or.b32  	%r21, %r18, %r16;
	setp.eq.s32 	%p14, %r21, 0;
	mov.f32 	%f92, 0f00000000;
	@%p14 bra 	$L__BB1_15;
	popc.b32 	%r37, %r21;
	popc.b32 	%r38, %r20;
	cvt.rn.f32.u32 	%f51, %r38;
	cvt.rn.f32.u32 	%f52, %r37;
	div.rn.f32 	%f53, %f51, %f52;
	mul.f32 	%f92, %f53, 0f3F19999A;
$L__BB1_15:
	and.b32  	%r22, %r19, %r17;
	or.b32  	%r23, %r19, %r17;
	setp.eq.s32 	%p15, %r23, 0;
	mov.f32 	%f93, 0f00000000;
	@%p15 bra 	$L__BB1_17;
	popc.b32 	%r39, %r23;
	popc.b32 	%r40, %r22;
	cvt.rn.f32.u32 	%f55, %r40;
	cvt.rn.f32.u32 	%f56, %r39;
	div.rn.f32 	%f57, %f55, %f56;
	mul.f32 	%f93, %f57, 0f3ECCCCCD;
$L__BB1_17:
	add.f32 	%f58, %f92, %f93;
	fma.rn.f32 	%f59, %f58, 0f3F000000, 0f3F000000;
	mul.f32 	%f60, %f18, %f59;
	mul.f32 	%f94, %f89, %f60;
	mul.f32 	%f95, %f90, %f60;
	mul.f32 	%f96, %f91, %f60;
	mul.f32 	%f61, %f95, %f95;
	fma.rn.f32 	%f62, %f94, %f94, %f61;
	fma.rn.f32 	%f63, %f96, %f96, %f62;
	sqrt.rn.f32 	%f26, %f63;
	setp.leu.f32 	%p16, %f26, 0f447A0000;
	@%p16 bra 	$L__BB1_19;
	mov.f32 	%f64, 0f447A0000;
	div.rn.f32 	%f65, %f64, %f26;
	mul.f32 	%f94, %f65, %f94;
	mul.f32 	%f95, %f65, %f95;
	mul.f32 	%f96, %f65, %f96;
$L__BB1_19:
	max.f32 	%f66, %f7, 0f358637BD;
	rcp.rn.f32 	%f67, %f66;
	mul.f32 	%f68, %f67, %f94;
	mul.f32 	%f69, %f67, %f95;
	mul.f32 	%f70, %f67, %f96;
	max.f32 	%f71, %f8, 0f358637BD;
	mov.f32 	%f72, 0fBF800000;
	div.rn.f32 	%f73, %f72, %f71;
	mul.f32 	%f74, %f73, %f94;
	mul.f32 	%f75, %f73, %f95;
	mul.f32 	%f76, %f73, %f96;
	mul.f32 	%f77, %f33, %f68;
	mul.f32 	%f78, %f33, %f69;
	mul.f32 	%f79, %f33, %f70;
	atom.global.add.f32 	%f80, [%rd3+28], %f77;
	atom.global.add.f32 	%f81, [%rd3+32], %f78;
	atom.global.add.f32 	%f82, [%rd3+36], %f79;
	mul.f32 	%f83, %f33, %f74;
	mul.f32 	%f84, %f33, %f75;
	mul.f32 	%f85, %f33, %f76;
	atom.global.add.f32 	%f86, [%rd4+28], %f83;
	atom.global.add.f32 	%f87, [%rd4+32], %f84;
	atom.global.add.f32 	%f88, [%rd4+36], %f85;
$L__BB1_20:
	ret;

}
	// .globl	_Z32apply_content_equivalence_kernelP17MediaOntologyNodeiP23MediaOntologyConstraintiff
.visible .entry _Z32apply_content_equivalence_kernelP17MediaOntologyNodeiP23MediaOntologyConstraintiff(
	.param .u64 .ptr .align 1 _Z32apply_content_equivalence_kernelP17MediaOntologyNodeiP23MediaOntologyConstraintiff_param_0,
	.param .u32 _Z32apply_content_equivalence_kernelP17MediaOntologyNodeiP23MediaOntologyConstraintiff_param_1,
	.param .u64 .ptr .align 1 _Z32apply_content_equivalence_kernelP17MediaOntologyNodeiP23MediaOntologyConstraintiff_param_2,
	.param .u32 _Z32apply_content_equivalence_kernelP17MediaOntologyNodeiP23MediaOntologyConstraintiff_param_3,
	.param .f32 _Z32apply_content_equivalence_kernelP17MediaOntologyNodeiP23MediaOntologyConstraintiff_param_4,
	.param .f32 _Z32apply_content_equivalence_kernelP17MediaOntologyNodeiP23MediaOntologyConstraintiff_param_5
)
{
	.reg .pred 	%p<15>;
	.reg .b32 	%r<36>;
	.reg .b32 	%f<87>;
	.reg .b64 	%rd<14>;

	ld.param.u64 	%rd6, [_Z32apply_content_equivalence_kernelP17MediaOntologyNodeiP23MediaOntologyConstraintiff_param_0];
	ld.param.u32 	%r16, [_Z32apply_content_equivalence_kernelP17MediaOntologyNodeiP23MediaOntologyConstraintiff_param_1];
	ld.param.u64 	%rd5, [_Z32apply_content_equivalence_kernelP17MediaOntologyNodeiP23MediaOntologyConstraintiff_param_2];
	ld.param.u32 	%r17, [_Z32apply_content_equivalence_kernelP17MediaOntologyNodeiP23MediaOntologyConstraintiff_param_3];
	ld.param.f32 	%f24, [_Z32apply_content_equivalence_kernelP17MediaOntologyNodeiP23MediaOntologyConstraintiff_param_4];
	ld.param.f32 	%f25, [_Z32apply_content_equivalence_kernelP17MediaOntologyNodeiP23MediaOntologyConstraintiff_param_5];
	cvta.to.global.u64 	%rd1, %rd6;
	mov.u32 	%r18, %ctaid.x;
	mov.u32 	%r19, %ntid.x;
	mov.u32 	%r20, %tid.x;
	mad.lo.s32 	%r1, %r18, %r19, %r20;
	setp.ge.s32 	%p1, %r1, %r17;
	@%p1 bra 	$L__BB2_16;
	cvta.to.global.u64 	%rd7, %rd5;
	mul.wide.s32 	%rd8, %r1, 64;
	add.s64 	%rd9, %rd7, %rd8;
	ld.global.u32 	%r21, [%rd9];
	ld.global.u32 	%r2, [%rd9+4];
	ld.global.u32 	%r3, [%rd9+8];
	ld.global.u32 	%r4, [%rd9+12];
	ld.global.f32 	%f1, [%rd9+16];
	setp.ne.s32 	%p2, %r21, 3;
	@%p2 bra 	$L__BB2_16;
	setp.lt.s32 	%p3, %r16, 1;
	mov.b32 	%r32, -1;
	mov.u32 	%r33, %r32;
	@%p3 bra 	$L__BB2_9;
	mov.b32 	%r33, -1;
	mov.b32 	%r29, 0;
	mov.u32 	%r32, %r33;
$L__BB2_4:
	mul.wide.u32 	%rd10, %r29, 80;
	add.s64 	%rd11, %rd1, %rd10;
	add.s64 	%rd2, %rd11, 4;
	ld.global.u32 	%r8, [%rd11+4];
	setp.ne.s32 	%p4, %r8, %r2;
	@%p4 bra 	$L__BB2_6;
	ld.global.u32 	%r25, [%rd2+-4];
	setp.eq.s32 	%p5, %r25, %r4;
	selp.b32 	%r32, %r29, %r32, %p5;
$L__BB2_6:
	setp.ne.s32 	%p6, %r8, %r3;
	@%p6 bra 	$L__BB2_8;
	ld.global.u32 	%r26, [%rd2+-4];
	setp.eq.s32 	%p7, %r26, %r4;
	selp.b32 	%r33, %r29, %r33, %p7;
$L__BB2_8:
	or.b32  	%r27, %r32, %r33;
	setp.lt.s32 	%p8, %r27, 0;
	add.s32 	%r29, %r29, 1;
	setp.lt.s32 	%p9, %r29, %r16;
	and.pred  	%p10, %p8, %p9;
	@%p10 bra 	$L__BB2_4;
$L__BB2_9:
	or.b32  	%r28, %r32, %r33;
	setp.lt.s32 	%p11, %r28, 0;
	@%p11 bra 	$L__BB2_16;
	mul.wide.u32 	%rd12, %r32, 80;
	add.s64 	%rd3, %rd1, %rd12;
	ld.global.f32 	%f26, [%rd3+16];
	ld.global.f32 	%f27, [%rd3+20];
	ld.global.f32 	%f28, [%rd3+24];
	mul.wide.u32 	%rd13, %r33, 80;
	add.s64 	%rd4, %rd1, %rd13;
	ld.global.f32 	%f29, [%rd4+16];
	ld.global.f32 	%f30, [%rd4+20];
	ld.global.f32 	%f31, [%rd4+24];
	sub.f32 	%f2, %f29, %f26;
	sub.f32 	%f3, %f30, %f27;
	sub.f32 	%f4, %f31, %f28;
	mul.f32 	%f32, %f3, %f3;
	fma.rn.f32 	%f33, %f2, %f2, %f32;
	fma.rn.f32 	%f34, %f4, %f4, %f33;
	sqrt.rn.f32 	%f5, %f34;
	setp.leu.f32 	%p12, %f5, 0f358637BD;
	@%p12 bra 	$L__BB2_16;
	ld.global.f32 	%f6, [%rd3+40];
	ld.global.f32 	%f7, [%rd4+40];
	setp.lt.f32 	%p13, %f5, 0f358637BD;
	mov.f32 	%f81, 0f00000000;
	mov.f32 	%f82, %f81;
	mov.f32 	%f83, %f81;
	@%p13 bra 	$L__BB2_13;
	rcp.rn.f32 	%f38, %f5;
	mul.f32 	%f81, %f2, %f38;
	mul.f32 	%f82, %f3, %f38;
	mul.f32 	%f83, %f4, %f38;
$L__BB2_13:
	mul.f32 	%f39, %f25, %f1;
	mul.f32 	%f40, %f39, %f5;
	mul.f32 	%f84, %f40, %f81;
	mul.f32 	%f85, %f40, %f82;
	mul.f32 	%f86, %f40, %f83;
	mul.f32 	%f41, %f85, %f85;
	fma.rn.f32 	%f42, %f84, %f84, %f41;
	fma.rn.f32 	%f43, %f86, %f86, %f42;
	sqrt.rn.f32 	%f17, %f43;
	setp.leu.f32 	%p14, %f17, 0f447A0000;
	@%p14 bra 	$L__BB2_15;
	mov.f32 	%f44, 0f447A0000;
	div.rn.f32 	%f45, %f44, %f17;
	mul.f32 	%f84, %f84, %f45;
	mul.f32 	%f85, %f85, %f45;
	mul.f32 	%f86, %f86, %f45;
$L__BB2_15:
	max.f32 	%f46, %f6, 0f358637BD;
	rcp.rn.f32 	%f47, %f46;
	mul.f32 	%f48, %f47, %f84;
	mul.f32 	%f49, %f47, %f85;
	mul.f32 	%f50, %f47, %f86;
	max.f32 	%f51, %f7, 0f358637BD;
	mov.f32 	%f52, 0fBF800000;
	div.rn.f32 	%f53, %f52, %f51;
	mul.f32 	%f54, %f53, %f84;
	mul.f32 	%f55, %f53, %f85;
	mul.f32 	%f56, %f53, %f86;
	mul.f32 	%f57, %f24, %f48;
	mul.f32 	%f58, %f24, %f49;
	mul.f32 	%f59, %f24, %f50;
	atom.global.add.f32 	%f60, [%rd3+28], %f57;
	atom.global.add.f32 	%f61, [%rd3+32], %f58;
	atom.global.add.f32 	%f62, [%rd3+36], %f59;
	mul.f32 	%f63, %f24, %f54;
	mul.f32 	%f64, %f24, %f55;
	mul.f32 	%f65, %f24, %f56;
	atom.global.add.f32 	%f66, [%rd4+28], %f63;
	atom.global.add.f32 	%f67, [%rd4+32], %f64;
	atom.global.add.f32 	%f68, [%rd4+36], %f65;
	ld.global.f32 	%f69, [%rd3+28];
	mul.f32 	%f70, %f69, 0f3F733333;
	ld.global.f32 	%f71, [%rd3+32];
	mul.f32 	%f72, %f71, 0f3F733333;
	ld.global.f32 	%f73, [%rd3+36];
	mul.f32 	%f74, %f73, 0f3F733333;
	st.global.f32 	[%rd3+28], %f70;
	st.global.f32 	[%rd3+32], %f72;
	st.global.f32 	[%rd3+36], %f74;
	ld.global.f32 	%f75, [%rd4+28];
	mul.f32 	%f76, %f75, 0f3F733333;
	ld.global.f32 	%f77, [%rd4+32];
	mul.f32 	%f78, %f77, 0f3F733333;
	ld.global.f32 	%f79, [%rd4+36];
	mul.f32 	%f80, %f79, 0f3F733333;
	st.global.f32 	[%rd4+28], %f76;
	st.global.f32 	[%rd4+32], %f78;
	st.global.f32 	[%rd4+36], %f80;
$L__BB2_16:
	ret;

}
	// .globl	_Z29apply_mood_consistency_kernelP17MediaOntologyNodeiP23MediaOntologyConstraintiff
.visible .entry _Z29apply_mood_consistency_kernelP17MediaOntologyNodeiP23MediaOntologyConstraintiff(
	.param .u64 .ptr .align 1 _Z29apply_mood_consistency_kernelP17MediaOntologyNodeiP23MediaOntologyConstraintiff_param_0,
	.param .u32 _Z29apply_mood_consistency_kernelP17MediaOntologyNodeiP23MediaOntologyConstraintiff_param_1,
	.param .u64 .ptr .align 1 _Z29apply_mood_consistency_kernelP17MediaOntologyNodeiP23MediaOntologyConstraintiff_param_2,
	.param .u32 _Z29apply_mood_consistency_kernelP17MediaOntologyNodeiP23MediaOntologyConstraintiff_param_3,
	.param .f32 _Z29apply_mood_consistency_kernelP17MediaOntologyNodeiP23MediaOntologyConstraintiff_param_4,
	.param .f32 _Z29apply_mood_consistency_kernelP17MediaOntologyNodeiP23MediaOntologyConstraintiff_param_5
)
{
	.reg .pred 	%p<18>;
	.reg .b32 	%r<48>;
	.reg .b32 	%f<97>;
	.reg .b64 	%rd<14>;

	ld.param.u64 	%rd6, [_Z29apply_mood_consistency_kernelP17MediaOntologyNodeiP23MediaOntologyConstraintiff_param_0];
	ld.param.u32 	%r22, [_Z29apply_mood_consistency_kernelP17MediaOntologyNodeiP23MediaOntologyConstraintiff_param_1];
	ld.param.u64 	%rd5, [_Z29apply_mood_consistency_kernelP17MediaOntologyNodeiP23MediaOntologyConstraintiff_param_2];
	ld.param.u32 	%r23, [_Z29apply_mood_consistency_kernelP17MediaOntologyNodeiP23MediaOntologyConstraintiff_param_3];
	ld.param.f32 	%f37, [_Z29apply_mood_consistency_kernelP17MediaOntologyNodeiP23MediaOntologyConstraintiff_param_4];
	ld.param.f32 	%f38, [_Z29apply_mood_consistency_kernelP17MediaOntologyNodeiP23MediaOntologyConstraintiff_param_5];
	cvta.to.global.u64 	%rd1, %rd6;
	mov.u32 	%r24, %ctaid.x;
	mov.u32 	%r25, %ntid.x;
	mov.u32 	%r26, %tid.x;
	mad.lo.s32 	%r1, %r24, %r25, %r26;
	setp.ge.s32 	%p1, %r1, %r23;
	@%p1 bra 	$L__BB3_21;
	cvta.to.global.u64 	%rd7, %rd5;
	mul.wide.s32 	%rd8, %r1, 64;
	add.s64 	%rd9, %rd7, %rd8;
	ld.global.u32 	%r27, [%rd9];
	ld.global.u32 	%r2, [%rd9+4];
	ld.global.u32 	%r3, [%rd9+8];
	ld.global.u32 	%r4, [%rd9+12];
	ld.global.f32 	%f1, [%rd9+16];
	ld.global.f32 	%f2, [%rd9+20];
	ld.global.f32 	%f3, [%rd9+24];
	setp.ne.s32 	%p2, %r27, 6;
	@%p2 bra 	$L__BB3_21;
	setp.lt.s32 	%p3, %r22, 1;
	mov.b32 	%r44, -1;
	mov.u32 	%r45, %r44;
	@%p3 bra 	$L__BB3_9;
	mov.b32 	%r45, -1;
	mov.b32 	%r41, 0;
	mov.u32 	%r44, %r45;
$L__BB3_4:
	mul.wide.u32 	%rd10, %r41, 80;
	add.s64 	%rd11, %rd1, %rd10;
	add.s64 	%rd2, %rd11, 4;
	ld.global.u32 	%r8, [%rd11+4];
	setp.ne.s32 	%p4, %r8, %r2;
	@%p4 bra 	$L__BB3_6;
	ld.global.u32 	%r31, [%rd2+-4];
	setp.eq.s32 	%p5, %r31, %r4;
	selp.b32 	%r44, %r41, %r44, %p5;
$L__BB3_6:
	setp.ne.s32 	%p6, %r8, %r3;
	@%p6 bra 	$L__BB3_8;
	ld.global.u32 	%r32, [%rd2+-4];
	setp.eq.s32 	%p7, %r32, %r4;
	selp.b32 	%r45, %r41, %r45, %p7;
$L__BB3_8:
	or.b32  	%r33, %r44, %r45;
	setp.lt.s32 	%p8, %r33, 0;
	add.s32 	%r41, %r41, 1;
	setp.lt.s32 	%p9, %r41, %r22;
	and.pred  	%p10, %p8, %p9;
	@%p10 bra 	$L__BB3_4;
$L__BB3_9:
	or.b32  	%r34, %r44, %r45;
	setp.lt.s32 	%p11, %r34, 0;
	@%p11 bra 	$L__BB3_21;
	mul.wide.u32 	%rd12, %r44, 80;
	add.s64 	%rd3, %rd1, %rd12;
	ld.global.f32 	%f4, [%rd3+16];
	ld.global.f32 	%f5, [%rd3+20];
	ld.global.f32 	%f6, [%rd3+24];
	ld.global.f32 	%f7, [%rd3+40];
	ld.global.u32 	%r35, [%rd3+56];
	ld.global.u32 	%r16, [%rd3+60];
	mul.wide.u32 	%rd13, %r45, 80;
	add.s64 	%rd4, %rd1, %rd13;
	ld.global.f32 	%f8, [%rd4+16];
	ld.global.f32 	%f9, [%rd4+20];
	ld.global.f32 	%f10, [%rd4+24];
	ld.global.f32 	%f11, [%rd4+40];
	ld.global.u32 	%r36, [%rd4+56];
	ld.global.u32 	%r17, [%rd4+60];
	and.b32  	%r18, %r36, %r35;
	or.b32  	%r19, %r36, %r35;
	setp.eq.s32 	%p12, %r19, 0;
	mov.f32 	%f89, 0f00000000;
	@%p12 bra 	$L__BB3_12;
	popc.b32 	%r37, %r19;
	popc.b32 	%r38, %r18;
	cvt.rn.f32.u32 	%f40, %r38;
	cvt.rn.f32.u32 	%f41, %r37;
	div.rn.f32 	%f42, %f40, %f41;
	mul.f32 	%f89, %f42, 0f3F19999A;
$L__BB3_12:
	and.b32  	%r20, %r17, %r16;
	or.b32  	%r21, %r17, %r16;
	setp.eq.s32 	%p13, %r21, 0;
	mov.f32 	%f90, 0f00000000;
	@%p13 bra 	$L__BB3_14;
	popc.b32 	%r39, %r21;
	popc.b32 	%r40, %r20;
	cvt.rn.f32.u32 	%f44, %r40;
	cvt.rn.f32.u32 	%f45, %r39;
	div.rn.f32 	%f46, %f44, %f45;
	mul.f32 	%f90, %f46, 0f3ECCCCCD;
$L__BB3_14:
	add.f32 	%f16, %f89, %f90;
	setp.lt.f32 	%p14, %f16, 0f3DCCCCCD;
	@%p14 bra 	$L__BB3_21;
	sub.f32 	%f17, %f8, %f4;
	sub.f32 	%f18, %f9, %f5;
	sub.f32 	%f19, %f10, %f6;
	mul.f32 	%f47, %f18, %f18;
	fma.rn.f32 	%f48, %f17, %f17, %f47;
	fma.rn.f32 	%f49, %f19, %f19, %f48;
	sqrt.rn.f32 	%f20, %f49;
	setp.leu.f32 	%p15, %f20, 0f358637BD;
	@%p15 bra 	$L__BB3_21;
	setp.lt.f32 	%p16, %f20, 0f358637BD;
	mov.f32 	%f91, 0f00000000;
	mov.f32 	%f92, %f91;
	mov.f32 	%f93, %f91;
	@%p16 bra 	$L__BB3_18;
	rcp.rn.f32 	%f53, %f20;
	mul.f32 	%f91, %f17, %f53;
	mul.f32 	%f92, %f18, %f53;
	mul.f32 	%f93, %f19, %f53;
$L__BB3_18:
	fma.rn.f32 	%f54, %f16, 0fBF000000, 0f3F800000;
	mul.f32 	%f55, %f2, %f54;
	sub.f32 	%f56, %f20, %f55;
	mul.f32 	%f57, %f38, %f1;
	mul.f32 	%f58, %f57, %f3;
	mul.f32 	%f59, %f58, %f16;
	mul.f32 	%f60, %f59, %f56;
	mul.f32 	%f94, %f60, %f91;
	mul.f32 	%f95, %f60, %f92;
	mul.f32 	%f96, %f60, %f93;
	mul.f32 	%f61, %f95, %f95;
	fma.rn.f32 	%f62, %f94, %f94, %f61;
	fma.rn.f32 	%f63, %f96, %f96, %f62;
	sqrt.rn.f32 	%f30, %f63;
	setp.leu.f32 	%p17, %f30, 0f447A0000;
	@%p17 bra 	$L__BB3_20;
	mov.f32 	%f64, 0f447A0000;
	div.rn.f32 	%f65, %f64, %f30;
	mul.f32 	%f94, %f94, %f65;
	mul.f32 	%f95, %f95, %f65;
	mul.f32 	%f96, %f96, %f65;
$L__BB3_20:
	max.f32 	%f66, %f7, 0f358637BD;
	rcp.rn.f32 	%f67, %f66;
	mul.f32 	%f68, %f67, %f94;
	mul.f32 	%f69, %f67, %f95;
	mul.f32 	%f70, %f67, %f96;
	max.f32 	%f71, %f11, 0f358637BD;
	mov.f32 	%f72, 0fBF800000;
	div.rn.f32 	%f73, %f72, %f71;
	mul.f32 	%f74, %f73, %f94;
	mul.f32 	%f75, %f73, %f95;
	mul.f32 	%f76, %f73, %f96;
	mul.f32 	%f77, %f37, %f68;
	mul.f32 	%f78, %f37, %f69;
	mul.f32 	%f79, %f37, %f70;
	atom.global.add.f32 	%f80, [%rd3+28], %f77;
	atom.global.add.f32 	%f81, [%rd3+32], %f78;
	atom.global.add.f32 	%f82, [%rd3+36], %f79;
	mul.f32 	%f83, %f37, %f74;
	mul.f32 	%f84, %f37, %f75;
	mul.f32 	%f85, %f37, %f76;
	atom.global.add.f32 	%f86, [%rd4+28], %f83;
	atom.global.add.f32 	%f87, [%rd4+32], %f84;
	atom.global.add.f32 	%f88, [%rd4+36], %f85;
$L__BB3_21:
	ret;

}
	// .globl	_Z31apply_cultural_alignment_kernelP17MediaOntologyNodeiP23MediaOntologyConstraintiff
.visible .entry _Z31apply_cultural_alignment_kernelP17MediaOntologyNodeiP23MediaOntologyConstraintiff(
	.param .u64 .ptr .align 1 _Z31apply_cultural_alignment_kernelP17MediaOntologyNodeiP23MediaOntologyConstraintiff_param_0,
	.param .u32 _Z31apply_cultural_alignment_kernelP17MediaOntologyNodeiP23MediaOntologyConstraintiff_param_1,
	.param .u64 .ptr .align 1 _Z31apply_cultural_alignment_kernelP17MediaOntologyNodeiP23MediaOntologyConstraintiff_param_2,
	.param .u32 _Z31apply_cultural_alignment_kernelP17MediaOntologyNodeiP23MediaOntologyConstraintiff_param_3,
	.param .f32 _Z31apply_cultural_alignment_kernelP17MediaOntologyNodeiP23MediaOntologyConstraintiff_param_4,
	.param .f32 _Z31apply_cultural_alignment_kernelP17MediaOntologyNodeiP23MediaOntologyConstraintiff_param_5
)
{
	.reg .pred 	%p<16>;
	.reg .b32 	%r<41>;
	.reg .b32 	%f<86>;
	.reg .b64 	%rd<14>;

	ld.param.u64 	%rd6, [_Z31apply_cultural_alignment_kernelP17MediaOntologyNodeiP23MediaOntologyConstraintiff_param_0];
	ld.param.u32 	%r18, [_Z31apply_cultural_alignment_kernelP17MediaOntologyNodeiP23MediaOntologyConstraintiff_param_1];
	ld.param.u64 	%rd5, [_Z31apply_cultural_alignment_kernelP17MediaOntologyNodeiP23MediaOntologyConstraintiff_param_2];
	ld.param.u32 	%r19, [_Z31apply_cultural_alignment_kernelP17MediaOntologyNodeiP23MediaOntologyConstraintiff_param_3];
	ld.param.f32 	%f27, [_Z31apply_cultural_alignment_kernelP17MediaOntologyNodeiP23MediaOntologyConstraintiff_param_4];
	ld.param.f32 	%f28, [_Z31apply_cultural_alignment_kernelP17MediaOntologyNodeiP23MediaOntologyConstraintiff_param_5];
	cvta.to.global.u64 	%rd1, %rd6;
	mov.u32 	%r20, %ctaid.x;
	mov.u32 	%r21, %ntid.x;
	mov.u32 	%r22, %tid.x;
	mad.lo.s32 	%r1, %r20, %r21, %r22;
	setp.ge.s32 	%p1, %r1, %r19;
	@%p1 bra 	$L__BB4_17;
	cvta.to.global.u64 	%rd7, %rd5;
	mul.wide.s32 	%rd8, %r1, 64;
	add.s64 	%rd9, %rd7, %rd8;
	ld.global.u32 	%r23, [%rd9];
	ld.global.u32 	%r2, [%rd9+4];
	ld.global.u32 	%r3, [%rd9+8];
	ld.global.u32 	%r4, [%rd9+12];
	ld.global.f32 	%f1, [%rd9+16];
	ld.global.f32 	%f2, [%rd9+20];
	ld.global.f32 	%f3, [%rd9+28];
	setp.ne.s32 	%p2, %r23, 7;
	@%p2 bra 	$L__BB4_17;
	setp.lt.s32 	%p3, %r18, 1;
	mov.b32 	%r37, -1;
	mov.u32 	%r38, %r37;
	@%p3 bra 	$L__BB4_9;
	mov.b32 	%r38, -1;
	mov.b32 	%r34, 0;
	mov.u32 	%r37, %r38;
$L__BB4_4:
	mul.wide.u32 	%rd10, %r34, 80;
	add.s64 	%rd11, %rd1, %rd10;
	add.s64 	%rd2, %rd11, 4;
	ld.global.u32 	%r8, [%rd11+4];
	setp.ne.s32 	%p4, %r8, %r2;
	@%p4 bra 	$L__BB4_6;
	ld.global.u32 	%r27, [%rd2+-4];
	setp.eq.s32 	%p5, %r27, %r4;
	selp.b32 	%r37, %r34, %r37, %p5;
$L__BB4_6:
	setp.ne.s32 	%p6, %r8, %r3;
	@%p6 bra 	$L__BB4_8;
	ld.global.u32 	%r28, [%rd2+-4];
	setp.eq.s32 	%p7, %r28, %r4;
	selp.b32 	%r38, %r34, %r38, %p7;
$L__BB4_8:
	or.b32  	%r29, %r37, %r38;
	setp.lt.s32 	%p8, %r29, 0;
	add.s32 	%r34, %r34, 1;
	setp.lt.s32 	%p9, %r34, %r18;
	and.pred  	%p10, %p8, %p9;
	@%p10 bra 	$L__BB4_4;
$L__BB4_9:
	or.b32  	%r30, %r37, %r38;
	setp.lt.s32 	%p11, %r30, 0;
	@%p11 bra 	$L__BB4_17;
	mul.wide.u32 	%rd12, %r37, 80;
	add.s64 	%rd3, %rd1, %rd12;
	ld.global.u32 	%r16, [%rd3+56];
	mul.wide.u32 	%rd13, %r38, 80;
	add.s64 	%rd4, %rd1, %rd13;
	ld.global.u32 	%r31, [%rd4+56];
	and.b32  	%r17, %r31, %r16;
	setp.eq.s32 	%p12, %r17, 0;
	@%p12 bra 	$L__BB4_17;
	popc.b32 	%r32, %r17;
	ld.global.f32 	%f29, [%rd4+24];
	ld.global.f32 	%f30, [%rd4+20];
	ld.global.f32 	%f31, [%rd4+16];
	ld.global.f32 	%f32, [%rd3+24];
	ld.global.f32 	%f33, [%rd3+20];
	ld.global.f32 	%f34, [%rd3+16];
	cvt.rn.f32.u32 	%f35, %r32;
	popc.b32 	%r33, %r16;
	cvt.rn.f32.u32 	%f36, %r33;
	max.f32 	%f37, %f36, 0f3F800000;
	div.rn.f32 	%f4, %f35, %f37;
	sub.f32 	%f5, %f31, %f34;
	sub.f32 	%f6, %f30, %f33;
	sub.f32 	%f7, %f29, %f32;
	mul.f32 	%f38, %f5, %f5;
	fma.rn.f32 	%f39, %f6, %f6, %f38;
	fma.rn.f32 	%f40, %f7, %f7, %f39;
	sqrt.rn.f32 	%f8, %f40;
	setp.leu.f32 	%p13, %f8, 0f358637BD;
	@%p13 bra 	$L__BB4_17;
	ld.global.f32 	%f9, [%rd3+40];
	ld.global.f32 	%f10, [%rd4+40];
	setp.lt.f32 	%p14, %f8, 0f358637BD;
	mov.f32 	%f80, 0f00000000;
	mov.f32 	%f81, %f80;
	mov.f32 	%f82, %f80;
	@%p14 bra 	$L__BB4_14;
	rcp.rn.f32 	%f44, %f8;
	mul.f32 	%f80, %f5, %f44;
	mul.f32 	%f81, %f6, %f44;
	mul.f32 	%f82, %f7, %f44;
$L__BB4_14:
	fma.rn.f32 	%f45, %f4, 0fBE99999A, 0f3F800000;
	mul.f32 	%f46, %f2, %f45;
	sub.f32 	%f47, %f8, %f46;
	mul.f32 	%f48, %f28, %f1;
	mul.f32 	%f49, %f48, %f3;
	mul.f32 	%f50, %f49, %f4;
	mul.f32 	%f51, %f50, %f47;
	mul.f32 	%f83, %f51, %f80;
	mul.f32 	%f84, %f51, %f81;
	mul.f32 	%f85, %f51, %f82;
	mul.f32 	%f52, %f84, %f84;
	fma.rn.f32 	%f53, %f83, %f83, %f52;
	fma.rn.f32 	%f54, %f85, %f85, %f53;
	sqrt.rn.f32 	%f20, %f54;
	setp.leu.f32 	%p15, %f20, 0f447A0000;
	@%p15 bra 	$L__BB4_16;
	mov.f32 	%f55, 0f447A0000;
	div.rn.f32 	%f56, %f55, %f20;
	mul.f32 	%f83, %f83, %f56;
	mul.f32 	%f84, %f84, %f56;
	mul.f32 	%f85, %f85, %f56;
$L__BB4_16:
	max.f32 	%f57, %f9, 0f358637BD;
	rcp.rn.f32 	%f58, %f57;
	mul.f32 	%f59, %f58, %f83;
	mul.f32 	%f60, %f58, %f84;
	mul.f32 	%f61, %f58, %f85;
	max.f32 	%f62, %f10, 0f358637BD;
	mov.f32 	%f63, 0fBF800000;
	div.rn.f32 	%f64, %f63, %f62;
	mul.f32 	%f65, %f64, %f83;
	mul.f32 	%f66, %f64, %f84;
	mul.f32 	%f67, %f64, %f85;
	mul.f32 	%f68, %f27, %f59;
	mul.f32 	%f69, %f27, %f60;
	mul.f32 	%f70, %f27, %f61;
	atom.global.add.f32 	%f71, [%rd3+28], %f68;
	atom.global.add.f32 	%f72, [%rd3+32], %f69;
	atom.global.add.f32 	%f73, [%rd3+36], %f70;
	mul.f32 	%f74, %f27, %f65;
	mul.f32 	%f75, %f27, %f66;
	mul.f32 	%f76, %f27, %f67;
	atom.global.add.f32 	%f77, [%rd4+28], %f74;
	atom.global.add.f32 	%f78, [%rd4+32], %f75;
	atom.global.add.f32 	%f79, [%rd4+36], %f76;
$L__BB4_17:
	ret;

}
	// .globl	_Z30apply_viewer_preference_kernelP17MediaOntologyNodeiP23MediaOntologyConstraintiff
.visible .entry _Z30apply_viewer_preference_kernelP17MediaOntologyNodeiP23MediaOntologyConstraintiff(
	.param .u64 .ptr .align 1 _Z30apply_viewer_preference_kernelP17MediaOntologyNodeiP23MediaOntologyConstraintiff_param_0,
	.param .u32 _Z30apply_viewer_preference_kernelP17MediaOntologyNodeiP23MediaOntologyConstraintiff_param_1,
	.param .u64 .ptr .align 1 _Z30apply_viewer_preference_kernelP17MediaOntologyNodeiP23MediaOntologyConstraintiff_param_2,
	.param .u32 _Z30apply_viewer_preference_kernelP17MediaOntologyNodeiP23MediaOntologyConstraintiff_param_3,
	.param .f32 _Z30apply_viewer_preference_kernelP17MediaOntologyNodeiP23MediaOntologyConstraintiff_param_4,
	.param .f32 _Z30apply_viewer_preference_kernelP17MediaOntologyNodeiP23MediaOntologyConstraintiff_param_5
)
{
	.reg .pred 	%p<19>;
	.reg .b32 	%r<44>;
	.reg .b32 	%f<79>;
	.reg .b64 	%rd<14>;

	ld.param.u64 	%rd6, [_Z30apply_viewer_preference_kernelP17MediaOntologyNodeiP23MediaOntologyConstraintiff_param_0];
	ld.param.u32 	%r18, [_Z30apply_viewer_preference_kernelP17MediaOntologyNodeiP23MediaOntologyConstraintiff_param_1];
	ld.param.u64 	%rd5, [_Z30apply_viewer_preference_kernelP17MediaOntologyNodeiP23MediaOntologyConstraintiff_param_2];
	ld.param.u32 	%r19, [_Z30apply_viewer_preference_kernelP17MediaOntologyNodeiP23MediaOntologyConstraintiff_param_3];
	ld.param.f32 	%f25, [_Z30apply_viewer_preference_kernelP17MediaOntologyNodeiP23MediaOntologyConstraintiff_param_4];
	ld.param.f32 	%f26, [_Z30apply_viewer_preference_kernelP17MediaOntologyNodeiP23MediaOntologyConstraintiff_param_5];
	cvta.to.global.u64 	%rd1, %rd6;
	mov.u32 	%r20, %ctaid.x;
	mov.u32 	%r21, %ntid.x;
	mov.u32 	%r22, %tid.x;
	mad.lo.s32 	%r1, %r20, %r21, %r22;
	setp.ge.s32 	%p1, %r1, %r19;
	@%p1 bra 	$L__BB5_17;
	cvta.to.global.u64 	%rd7, %rd5;
	mul.wide.s32 	%rd8, %r1, 64;
	add.s64 	%rd9, %rd7, %rd8;
	ld.global.u32 	%r23, [%rd9];
	ld.global.u32 	%r2, [%rd9+4];
	ld.global.u32 	%r3, [%rd9+8];
	ld.global.u32 	%r4, [%rd9+12];
	ld.global.f32 	%f1, [%rd9+16];
	ld.global.f32 	%f2, [%rd9+20];
	setp.ne.s32 	%p2, %r23, 8;
	@%p2 bra 	$L__BB5_17;
	setp.lt.s32 	%p3, %r18, 1;
	mov.b32 	%r40, -1;
	mov.u32 	%r41, %r40;
	@%p3 bra 	$L__BB5_9;
	mov.b32 	%r41, -1;
	mov.b32 	%r37, 0;
	mov.u32 	%r40, %r41;
$L__BB5_4:
	mul.wide.u32 	%rd10, %r37, 80;
	add.s64 	%rd11, %rd1, %rd10;
	add.s64 	%rd2, %rd11, 4;
	ld.global.u32 	%r8, [%rd11+4];
	setp.ne.s32 	%p4, %r8, %r2;
	@%p4 bra 	$L__BB5_6;
	ld.global.u32 	%r27, [%rd2+-4];
	setp.eq.s32 	%p5, %r27, %r4;
	selp.b32 	%r40, %r37, %r40, %p5;
$L__BB5_6:
	setp.ne.s32 	%p6, %r8, %r3;
	@%p6 bra 	$L__BB5_8;
	ld.global.u32 	%r28, [%rd2+-4];
	setp.eq.s32 	%p7, %r28, %r4;
	selp.b32 	%r41, %r37, %r41, %p7;
$L__BB5_8:
	or.b32  	%r29, %r40, %r41;
	setp.lt.s32 	%p8, %r29, 0;
	add.s32 	%r37, %r37, 1;
	setp.lt.s32 	%p9, %r37, %r18;
	and.pred  	%p10, %p8, %p9;
	@%p10 bra 	$L__BB5_4;
$L__BB5_9:
	or.b32  	%r30, %r40, %r41;
	setp.lt.s32 	%p11, %r30, 0;
	@%p11 bra 	$L__BB5_17;
	mul.wide.u32 	%rd12, %r40, 80;
	add.s64 	%rd3, %rd1, %rd12;
	ld.global.u32 	%r31, [%rd3+8];
	mul.wide.u32 	%rd13, %r41, 80;
	add.s64 	%rd4, %rd1, %rd13;
	ld.global.u32 	%r32, [%rd4+8];
	and.b32  	%r34, %r31, 16;
	setp.eq.s32 	%p12, %r34, 0;
	and.b32  	%r35, %r32, 16;
	setp.eq.s32 	%p13, %r35, 0;
	or.pred  	%p14, %p12, %p13;
	@%p14 bra 	$L__BB5_17;
	ld.global.f32 	%f27, [%rd4+24];
	ld.global.f32 	%f28, [%rd4+20];
	ld.global.f32 	%f29, [%rd4+16];
	ld.global.f32 	%f30, [%rd3+24];
	ld.global.f32 	%f31, [%rd3+20];
	ld.global.f32 	%f32, [%rd3+16];
	sub.f32 	%f3, %f29, %f32;
	sub.f32 	%f4, %f28, %f31;
	sub.f32 	%f5, %f27, %f30;
	mul.f32 	%f33, %f3, %f3;
	fma.rn.f32 	%f34, %f4, %f4, %f33;
	fma.rn.f32 	%f35, %f5, %f5, %f34;
	sqrt.rn.f32 	%f6, %f35;
	setp.leu.f32 	%p15, %f6, 0f358637BD;
	@%p15 bra 	$L__BB5_17;
	ld.global.f32 	%f7, [%rd3+40];
	ld.global.f32 	%f8, [%rd4+40];
	ld.global.u32 	%r16, [%rd4+12];
	ld.global.u32 	%r17, [%rd3+12];
	setp.lt.f32 	%p16, %f6, 0f358637BD;
	mov.f32 	%f73, 0f00000000;
	mov.f32 	%f74, %f73;
	mov.f32 	%f75, %f73;
	@%p16 bra 	$L__BB5_14;
	rcp.rn.f32 	%f39, %f6;
	mul.f32 	%f73, %f3, %f39;
	mul.f32 	%f74, %f4, %f39;
	mul.f32 	%f75, %f5, %f39;
$L__BB5_14:
	mul.f32 	%f40, %f2, 0f40400000;
	and.b32  	%r36, %r17, %r16;
	setp.eq.s32 	%p17, %r36, 0;
	selp.f32 	%f41, %f40, %f2, %p17;
	sub.f32 	%f42, %f6, %f41;
	mul.f32 	%f43, %f26, %f1;
	mul.f32 	%f44, %f43, %f42;
	mul.f32 	%f76, %f44, %f73;
	mul.f32 	%f77, %f44, %f74;
	mul.f32 	%f78, %f44, %f75;
	mul.f32 	%f45, %f77, %f77;
	fma.rn.f32 	%f46, %f76, %f76, %f45;
	fma.rn.f32 	%f47, %f78, %f78, %f46;
	sqrt.rn.f32 	%f18, %f47;
	setp.leu.f32 	%p18, %f18, 0f447A0000;
	@%p18 bra 	$L__BB5_16;
	mov.f32 	%f48, 0f447A0000;
	div.rn.f32 	%f49, %f48, %f18;
	mul.f32 	%f76, %f76, %f49;
	mul.f32 	%f77, %f77, %f49;
	mul.f32 	%f78, %f78, %f49;
$L__BB5_16:
	max.f32 	%f50, %f7, 0f358637BD;
	rcp.rn.f32 	%f51, %f50;
	mul.f32 	%f52, %f51, %f76;
	mul.f32 	%f53, %f51, %f77;
	mul.f32 	%f54, %f51, %f78;
	max.f32 	%f55, %f8, 0f358637BD;
	mov.f32 	%f56, 0fBF800000;
	div.rn.f32 	%f57, %f56, %f55;
	mul.f32 	%f58, %f57, %f76;
	mul.f32 	%f59, %f57, %f77;
	mul.f32 	%f60, %f57, %f78;
	mul.f32 	%f61, %f25, %f52;
	mul.f32 	%f62, %f25, %f53;
	mul.f32 	%f63, %f25, %f54;
	atom.global.add.f32 	%f64, [%rd3+28], %f61;
	atom.global.add.f32 	%f65, [%rd3+32], %f62;
	atom.global.add.f32 	%f66, [%rd3+36], %f63;
	mul.f32 	%f67, %f25, %f58;
	mul.f32 	%f68, %f25, %f59;
	mul.f32 	%f69, %f25, %f60;
	atom.global.add.f32 	%f70, [%rd4+28], %f67;
	atom.global.add.f32 	%f71, [%rd4+32], %f68;
	atom.global.add.f32 	%f72, [%rd4+36], %f69;
$L__BB5_17:
	ret;

}


// ===== COMPILED SASS (sm_100) =====

	.target	sm_100

	.elftype	@"ET_EXEC"


//--------------------- .note.nv.tkinfo           --------------------------
	.section	.note.nv.tkinfo,"",@"SHT_NOTE"
	.sectionflags	@"SHF_NOTE_NV_TKINFO"
	.tkinfo
        /*0018*/ 	.word	0x00000002
        /*0030*/ 	.string	""
        /*0030*/ 	.string	"ptxas"
        /*0030*/ 	.string	"Cuda compilation tools, release 13.0, V13.0.88"
        /*0030*/ 	.string	"Build cuda_13.0.r13.0/compiler.36424714_0"
        /*0030*/ 	.string	"-arch sm_100 -m 64 "



//--------------------- .note.nv.cuinfo           --------------------------
	.section	.note.nv.cuinfo,"",@"SHT_NOTE"
	.sectionflags	@"SHF_NOTE_NV_CUINFO"
        /*0018*/ 	.short	0x0002
        /*001a*/ 	.short	0x0064
        /*001c*/ 	.short	0x0082
	.zero		2


//--------------------- .nv.info                  --------------------------
	.section	.nv.info,"",@"SHT_CUDA_INFO"
	.align	4


	//----- nvinfo : EIATTR_REGCOUNT
	.align		4
        /*0000*/ 	.byte	0x04, 0x2f
        /*0002*/ 	.short	(.L_1 - .L_0)
	.align		4
.L_0:
        /*0004*/ 	.word	index@(_Z28apply_disjoint_genres_kernelP17MediaOntologyNodeiP23MediaOntologyConstraintiff)
        /*0008*/ 	.word	0x0000001b


	//----- nvinfo : EIATTR_FRAME_SIZE
	.align		4
.L_1:
        /*000c*/ 	.byte	0x04, 0x11
        /*000e*/ 	.short	(.L_3 - .L_2)
	.align		4
.L_2:
        /*0010*/ 	.word	index@($__internal_17_$__cuda_sm3x_div_rn_noftz_f32_slowpath)
        /*0014*/ 	.word	0x00000000


	//----- nvinfo : EIATTR_FRAME_SIZE
	.align		4
.L_3:
        /*0018*/ 	.byte	0x04, 0x11
        /*001a*/ 	.short	(.L_5 - .L_4)
	.align		4
.L_4:
        /*001c*/ 	.word	index@($__internal_16_$__cuda_sm20_sqrt_rn_f32_slowpath)
        /*0020*/ 	.word	0x00000000


	//----- nvinfo : EIATTR_FRAME_SIZE
	.align		4
.L_5:
        /*0024*/ 	.byte	0x04, 0x11
        /*0026*/ 	.short	(.L_7 - .L_6)
	.align		4
.L_6:
        /*0028*/ 	.word	index@($__internal_15_$__cuda_sm20_rcp_rn_f32_slowpath)
        /*002c*/ 	.word	0x00000000


	//----- nvinfo : EIATTR_FRAME_SIZE
	.align		4
.L_7:
        /*0030*/ 	.byte	0x04, 0x11
        /*0032*/ 	.short	(.L_9 - .L_8)
	.align		4
.L_8:
        /*0034*/ 	.word	index@(_Z28apply_disjoint_genres_kernelP17MediaOntologyNodeiP23MediaOntologyConstraintiff)
        /*0038*/ 	.word	0x00000000


	//----- nvinfo : EIATTR_REGCOUNT
	.align		4
.L_9:
        /*003c*/ 	.byte	0x04, 0x2f
        /*003e*/ 	.short	(.L_11 - .L_10)
	.align		4
.L_10:
        /*0040*/ 	.word	index@(_Z28apply_genre_hierarchy_kernelP17MediaOntologyNodeiP23MediaOntologyConstraintiff)
        /*0044*/ 	.word	0x0000001e


	//----- nvinfo : EIATTR_FRAME_SIZE
	.align		4
.L_11:
        /*0048*/ 	.byte	0x04, 0x11
        /*004a*/ 	.short	(.L_13 - .L_12)
	.align		4
.L_12:
        /*004c*/ 	.word	index@($__internal_14_$__cuda_sm3x_div_rn_noftz_f32_slowpath)
        /*0050*/ 	.word	0x00000000


	//----- nvinfo : EIATTR_FRAME_SIZE
	.align		4
.L_13:
        /*0054*/ 	.byte	0x04, 0x11
        /*0056*/ 	.short	(.L_15 - .L_14)
	.align		4
.L_14:
        /*0058*/ 	.word	index@($__internal_13_$__cuda_sm20_sqrt_rn_f32_slowpath)
        /*005c*/ 	.word	0x00000000


	//----- nvinfo : EIATTR_FRAME_SIZE
	.align		4
.L_15:
        /*0060*/ 	.byte	0x04, 0x11
        /*0062*/ 	.short	(.L_17 - .L_16)
	.align		4
.L_16:
        /*0064*/ 	.word	index@($__internal_12_$__cuda_sm20_rcp_rn_f32_slowpath)
        /*0068*/ 	.word	0x00000000


	//----- nvinfo : EIATTR_FRAME_SIZE
	.align		4
.L_17:
        /*006c*/ 	.byte	0x04, 0x11
        /*006e*/ 	.short	(.L_19 - .L_18)
	.align		4
.L_18:
        /*0070*/ 	.word	index@(_Z28apply_genre_hierarchy_kernelP17MediaOntologyNodeiP23MediaOntologyConstraintiff)
        /*0074*/ 	.word	0x00000000


	//----- nvinfo : EIATTR_REGCOUNT
	.align		4
.L_19:
        /*0078*/ 	.byte	0x04, 0x2f
        /*007a*/ 	.short	(.L_21 - .L_20)
	.align		4
.L_20:
        /*007c*/ 	.word	index@(_Z32apply_content_equivalence_kernelP17MediaOntologyNodeiP23MediaOntologyConstraintiff)
        /*0080*/ 	.word	0x00000018


	//----- nvinfo : EIATTR_FRAME_SIZE
	.align		4
.L_21:
        /*0084*/ 	.byte	0x04, 0x11
        /*0086*/ 	.short	(.L_23 - .L_22)
	.align		4
.L_22:
        /*0088*/ 	.word	index@($__internal_11_$__cuda_sm3x_div_rn_noftz_f32_slowpath)
        /*008c*/ 	.word	0x00000000


	//----- nvinfo : EIATTR_FRAME_SIZE
	.align		4
.L_23:
        /*0090*/ 	.byte	0x04, 0x11
        /*0092*/ 	.short	(.L_25 - .L_24)
	.align		4
.L_24:
        /*0094*/ 	.word	index@($__internal_10_$__cuda_sm20_sqrt_rn_f32_slowpath)
        /*0098*/ 	.word	0x00000000


	//----- nvinfo : EIATTR_FRAME_SIZE
	.align		4
.L_25:
        /*009c*/ 	.byte	0x04, 0x11
        /*009e*/ 	.short	(.L_27 - .L_26)
	.align		4
.L_26:
        /*00a0*/ 	.word	index@($__internal_9_$__cuda_sm20_rcp_rn_f32_slowpath)
        /*00a4*/ 	.word	0x00000000


	//----- nvinfo : EIATTR_FRAME_SIZE
	.align		4
.L_27:
        /*00a8*/ 	.byte	0x04, 0x11
        /*00aa*/ 	.short	(.L_29 - .L_28)
	.align		4
.L_28:
        /*00ac*/ 	.word	index@(_Z32apply_content_equivalence_kernelP17MediaOntologyNodeiP23MediaOntologyConstraintiff)
        /*00b0*/ 	.word	0x00000000


	//----- nvinfo : EIATTR_REGCOUNT
	.align		4
.L_29:
        /*00b4*/ 	.byte	0x04, 0x2f
        /*00b6*/ 	.short	(.L_31 - .L_30)
	.align		4
.L_30:
        /*00b8*/ 	.word	index@(_Z29apply_mood_consistency_kernelP17MediaOntologyNodeiP23MediaOntologyConstraintiff)
        /*00bc*/ 	.word	0x0000001f


	//----- nvinfo : EIATTR_FRAME_SIZE
	.align		4
.L_31:
        /*00c0*/ 	.byte	0x04, 0x11
        /*00c2*/ 	.short	(.L_33 - .L_32)
	.align		4
.L_32:
        /*00c4*/ 	.word	index@($__internal_8_$__cuda_sm3x_div_rn_noftz_f32_slowpath)
        /*00c8*/ 	.word	0x00000000


	//----- nvinfo : EIATTR_FRAME_SIZE
	.align		4
.L_33:
        /*00cc*/ 	.byte	0x04, 0x11
        /*00ce*/ 	.short	(.L_35 - .L_34)
	.align		4
.L_34:
        /*00d0*/ 	.word	index@($__internal_7_$__cuda_sm20_sqrt_rn_f32_slowpath)
        /*00d4*/ 	.word	0x00000000


	//----- nvinfo : EIATTR_FRAME_SIZE
	.align		4
.L_35:
        /*00d8*/ 	.byte	0x04, 0x11
        /*00da*/ 	.short	(.L_37 - .L_36)
	.align		4
.L_36:
        /*00dc*/ 	.word	index@($__internal_6_$__cuda_sm20_rcp_rn_f32_slowpath)
        /*00e0*/ 	.word	0x00000000


	//----- nvinfo : EIATTR_FRAME_SIZE
	.align		4
.L_37:
        /*00e4*/ 	.byte	0x04, 0x11
        /*00e6*/ 	.short	(.L_39 - .L_38)
	.align		4
.L_38:
        /*00e8*/ 	.word	index@(_Z29apply_mood_consistency_kernelP17MediaOntologyNodeiP23MediaOntologyConstraintiff)
        /*00ec*/ 	.word	0x00000000


	//----- nvinfo : EIATTR_REGCOUNT
	.align		4
.L_39:
        /*00f0*/ 	.byte	0x04, 0x2f
        /*00f2*/ 	.short	(.L_41 - .L_40)
	.align		4
.L_40:
        /*00f4*/ 	.word	index@(_Z31apply_cultural_alignment_kernelP17MediaOntologyNodeiP23MediaOntologyConstraintiff)
        /*00f8*/ 	.word	0x0000001b


	//----- nvinfo : EIATTR_FRAME_SIZE
	.align		4
.L_41:
        /*00fc*/ 	.byte	0x04, 0x11
        /*00fe*/ 	.short	(.L_43 - .L_42)
	.align		4
.L_42:
        /*0100*/ 	.word	index@($__internal_5_$__cuda_sm3x_div_rn_noftz_f32_slowpath)
        /*0104*/ 	.word	0x00000000


	//----- nvinfo : EIATTR_FRAME_SIZE
	.align		4
.L_43:
        /*0108*/ 	.byte	0x04, 0x11
        /*010a*/ 	.short	(.L_45 - .L_44)
	.align		4
.L_44:
        /*010c*/ 	.word	index@($__internal_4_$__cuda_sm20_sqrt_rn_f32_slowpath)
        /*0110*/ 	.word	0x00000000


	//----- nvinfo : EIATTR_FRAME_SIZE
	.align		4
.L_45:
        /*0114*/ 	.byte	0x04, 0x11
        /*0116*/ 	.short	(.L_47 - .L_46)
	.align		4
.L_46:
        /*0118*/ 	.word	index@($__internal_3_$__cuda_sm20_rcp_rn_f32_slowpath)
        /*011c*/ 	.word	0x00000000


	//----- nvinfo : EIATTR_FRAME_SIZE
	.align		4
.L_47:
        /*0120*/ 	.byte	0x04, 0x11
        /*0122*/ 	.short	(.L_49 - .L_48)
	.align		4
.L_48:
        /*0124*/ 	.word	index@(_Z31apply_cultural_alignment_kernelP17MediaOntologyNodeiP23MediaOntologyConstraintiff)
        /*0128*/ 	.word	0x00000000


	//----- nvinfo : EIATTR_REGCOUNT
	.align		4
.L_49:
        /*012c*/ 	.byte	0x04, 0x2f
        /*012e*/ 	.short	(.L_51 - .L_50)
	.align		4
.L_50:
        /*0130*/ 	.word	index@(_Z30apply_viewer_preference_kernelP17MediaOntologyNodeiP23MediaOntologyConstraintiff)
        /*0134*/ 	.word	0x0000001a


	//----- nvinfo : EIATTR_FRAME_SIZE
	.align		4
.L_51:
        /*0138*/ 	.byte	0x04, 0x11
        /*013a*/ 	.short	(.L_53 - .L_52)
	.align		4
.L_52:
        /*013c*/ 	.word	index@($__internal_2_$__cuda_sm3x_div_rn_noftz_f32_slowpath)
        /*0140*/ 	.word	0x00000000


	//----- nvinfo : EIATTR_FRAME_SIZE
	.align		4
.L_53:
        /*0144*/ 	.byte	0x04, 0x11
        /*0146*/ 	.short	(.L_55 - .L_54)
	.align		4
.L_54:
        /*0148*/ 	.word	index@($__internal_1_$__cuda_sm20_sqrt_rn_f32_slowpath)
        /*014c*/ 	.word	0x00000000


	//----- nvinfo : EIATTR_FRAME_SIZE
	.align		4
.L_55:
        /*0150*/ 	.byte	0x04, 0x11
        /*0152*/ 	.short	(.L_57 - .L_56)
	.align		4
.L_56:
        /*0154*/ 	.word	index@($__internal_0_$__cuda_sm20_rcp_rn_f32_slowpath)
        /*0158*/ 	.word	0x00000000


	//----- nvinfo : EIATTR_FRAME_SIZE
	.align		4
.L_57:
        /*015c*/ 	.byte	0x04, 0x11
        /*015e*/ 	.short	(.L_59 - .L_58)
	.align		4
.L_58:
        /*0160*/ 	.word	index@(_Z30apply_viewer_preference_kernelP17MediaOntologyNodeiP23MediaOntologyConstraintiff)
        /*0164*/ 	.word	0x00000000


	//----- nvinfo : EIATTR_MIN_STACK_SIZE
	.align		4
.L_59:
        /*0168*/ 	.byte	0x04, 0x12
        /*016a*/ 	.short	(.L_61 - .L_60)
	.align		4
.L_60:
        /*016c*/ 	.word	index@(_Z30apply_viewer_preference_kernelP17MediaOntologyNodeiP23MediaOntologyConstraintiff)
        /*0170*/ 	.word	0x00000000


	//----- nvinfo : EIATTR_MIN_STACK_SIZE
	.align		4
.L_61:
        /*0174*/ 	.byte	0x04, 0x12
        /*0176*/ 	.short	(.L_63 - .L_62)
	.align		4
.L_62:
        /*0178*/ 	.word	index@(_Z31apply_cultural_alignment_kernelP17MediaOntologyNodeiP23MediaOntologyConstraintiff)
        /*017c*/ 	.word	0x00000000


	//----- nvinfo : EIATTR_MIN_STACK_SIZE
	.align		4
.L_63:
        /*0180*/ 	.byte	0x04, 0x12
        /*0182*/ 	.short	(.L_65 - .L_64)
	.align		4
.L_64:
        /*0184*/ 	.word	index@(_Z29apply_mood_consistency_kernelP17MediaOntologyNodeiP23MediaOntologyConstraintiff)
        /*0188*/ 	.word	0x00000000


	//----- nvinfo : EIATTR_MIN_STACK_SIZE
	.align		4
.L_65:
        /*018c*/ 	.byte	0x04, 0x12
        /*018e*/ 	.short	(.L_67 - .L_66)
	.align		4
.L_66:
        /*0190*/ 	.word	index@(_Z32apply_content_equivalence_kernelP17MediaOntologyNodeiP23MediaOntologyConstraintiff)
        /*0194*/ 	.word	0x00000000


	//----- nvinfo : EIATTR_MIN_STACK_SIZE
	.align		4
.L_67:
        /*0198*/ 	.byte	0x04, 0x12
        /*019a*/ 	.short	(.L_69 - .L_68)
	.align		4
.L_68:
        /*019c*/ 	.word	index@(_Z28apply_genre_hierarchy_kernelP17MediaOntologyNodeiP23MediaOntologyConstraintiff)
        /*01a0*/ 	.word	0x00000000


	//----- nvinfo : EIATTR_MIN_STACK_SIZE
	.align		4
.L_69:
        /*01a4*/ 	.byte	0x04, 0x12
        /*01a6*/ 	.short	(.L_71 - .L_70)
	.align		4
.L_70:
        /*01a8*/ 	.word	index@(_Z28apply_disjoint_genres_kernelP17MediaOntologyNodeiP23MediaOntologyConstraintiff)
        /*01ac*/ 	.word	0x00000000
.L_71:


//--------------------- .nv.compat                --------------------------
	.section	.nv.compat,"",@"SHT_CUDA_COMPAT_INFO"
	.align	4
        /*0000*/ 	.byte	0x02, 0x09, 0x00, 0x00, 0x02, 0x02, 0x01, 0x00, 0x02, 0x05, 0x05, 0x00, 0x03, 0x07, 0x01, 0x01
        /*0010*/ 	.byte	0x02, 0x03, 0x00, 0x00, 0x02, 0x06, 0x01, 0x00, 0x04, 0x0b, 0x08, 0x00, 0x01, 0x00, 0x00, 0x00
        /*0020*/ 	.byte	0x00, 0x00, 0x00, 0x00


//--------------------- .nv.info._Z30apply_viewer_preference_kernelP17MediaOntologyNodeiP23MediaOntologyConstraintiff --------------------------
	.section	.nv.info._Z30apply_viewer_preference_kernelP17MediaOntologyNodeiP23MediaOntologyConstraintiff,"",@"SHT_CUDA_INFO"
	.sectionflags	@""
	.align	4


	//----- nvinfo : EIATTR_CUDA_API_VERSION
	.align		4
        /*0000*/ 	.byte	0x04, 0x37
        /*0002*/ 	.short	(.L_73 - .L_72)
.L_72:
        /*0004*/ 	.word	0x00000082


	//----- nvinfo : EIATTR_KPARAM_INFO
	.align		4
.L_73:
        /*0008*/ 	.byte	0x04, 0x17
        /*000a*/ 	.short	(.L_75 - .L_74)
.L_74:
        /*000c*/ 	.word	0x00000000
        /*0010*/ 	.short	0x0005
        /*0012*/ 	.short	0x0020
        /*0014*/ 	.byte	0x00, 0xf0, 0x11, 0x00


	//----- nvinfo : EIATTR_KPARAM_INFO
	.align		4
.L_75:
        /*0018*/ 	.byte	0x04, 0x17
        /*001a*/ 	.short	(.L_77 - .L_76)
.L_76:
        /*001c*/ 	.word	0x00000000
        /*0020*/ 	.short	0x0004
        /*0022*/ 	.short	0x001c
        /*0024*/ 	.byte	0x00, 0xf0, 0x11, 0x00


	//----- nvinfo : EIATTR_KPARAM_INFO
	.align		4
.L_77:
        /*0028*/ 	.byte	0x04, 0x17
        /*002a*/ 	.short	(.L_79 - .L_78)
.L_78:
        /*002c*/ 	.word	0x00000000
        /*0030*/ 	.short	0x0003
        /*0032*/ 	.short	0x0018
        /*0034*/ 	.byte	0x00, 0xf0, 0x11, 0x00


	//----- nvinfo : EIATTR_KPARAM_INFO
	.align		4
.L_79:
        /*0038*/ 	.byte	0x04, 0x17
        /*003a*/ 	.short	(.L_81 - .L_80)
.L_80:
        /*003c*/ 	.word	0x00000000
        /*0040*/ 	.short	0x0002
        /*0042*/ 	.short	0x0010
        /*0044*/ 	.byte	0x00, 0xf5, 0x21, 0x00


	//----- nvinfo : EIATTR_KPARAM_INFO
	.align		4
.L_81:
        /*0048*/ 	.byte	0x04, 0x17
        /*004a*/ 	.short	(.L_83 - .L_82)
.L_82:
        /*004c*/ 	.word	0x00000000
        /*0050*/ 	.short	0x0001
        /*0052*/ 	.short	0x0008
        /*0054*/ 	.byte	0x00, 0xf0, 0x11, 0x00


	//----- nvinfo : EIATTR_KPARAM_INFO
	.align		4
.L_83:
        /*0058*/ 	.byte	0x04, 0x17
        /*005a*/ 	.short	(.L_85 - .L_84)
.L_84:
        /*005c*/ 	.word	0x00000000
        /*0060*/ 	.short	0x0000
        /*0062*/ 	.short	0x0000
        /*0064*/ 	.byte	0x00, 0xf5, 0x21, 0x00


	//----- nvinfo : EIATTR_SPARSE_MMA_MASK
	.align		4
.L_85:
        /*0068*/ 	.byte	0x03, 0x50
        /*006a*/ 	.short	0x0000


	//----- nvinfo : EIATTR_MAXREG_COUNT
	.align		4
        /*006c*/ 	.byte	0x03, 0x1b
        /*006e*/ 	.short	0x00ff


	//----- nvinfo : EIATTR_MERCURY_ISA_VERSION
	.align		4
        /*0070*/ 	.byte	0x03, 0x5f
        /*0072*/ 	.short	0x0101


	//----- nvinfo : EIATTR_VRC_CTA_INIT_COUNT
	.align		4
        /*0074*/ 	.byte	0x02, 0x4a
	.zero		1
	.zero		1


	//----- nvinfo : EIATTR_EXIT_INSTR_OFFSETS
	.align		4
        /*0078*/ 	.byte	0x04, 0x1c
        /*007a*/ 	.short	(.L_87 - .L_86)


	//   ....[0]....
.L_86:
        /*007c*/ 	.word	0x00000070


	//   ....[1]....
        /*0080*/ 	.word	0x000000d0


	//   ....[2]....
        /*0084*/ 	.word	0x00000300


	//   ....[3]....
        /*0088*/ 	.word	0x00000390


	//   ....[4]....
        /*008c*/ 	.word	0x00000550


	//   ....[5]....
        /*0090*/ 	.word	0x00000d50


	//----- nvinfo : EIATTR_CRS_STACK_SIZE
	.align		4
.L_87:
        /*0094*/ 	.byte	0x04, 0x1e
        /*0096*/ 	.short	(.L_89 - .L_88)
.L_88:
        /*0098*/ 	.word	0x00000000


	//----- nvinfo : EIATTR_CBANK_PARAM_SIZE
	.align		4
.L_89:
        /*009c*/ 	.byte	0x03, 0x19
        /*009e*/ 	.short	0x0024


	//----- nvinfo : EIATTR_PARAM_CBANK
	.align		4
        /*00a0*/ 	.byte	0x04, 0x0a
        /*00a2*/ 	.short	(.L_91 - .L_90)
	.align		4
.L_90:
        /*00a4*/ 	.word	index@(.nv.constant0._Z30apply_viewer_preference_kernelP17MediaOntologyNodeiP23MediaOntologyConstraintiff)
        /*00a8*/ 	.short	0x0380
        /*00aa*/ 	.short	0x0024


	//----- nvinfo : EIATTR_SW_WAR
	.align		4
.L_91:
        /*00ac*/ 	.byte	0x04, 0x36
        /*00ae*/ 	.short	(.L_93 - .L_92)
.L_92:
        /*00b0*/ 	.word	0x00000008
.L_93:


//--------------------- .nv.info._Z31apply_cultural_alignment_kernelP17MediaOntologyNodeiP23MediaOntologyConstraintiff --------------------------
	.section	.nv.info._Z31apply_cultural_alignment_kernelP17MediaOntologyNodeiP23MediaOntologyConstraintiff,"",@"SHT_CUDA_INFO"
	.sectionflags	@""
	.align	4


	//----- nvinfo : EIATTR_CUDA_API_VERSION
	.align		4
        /*0000*/ 	.byte	0x04, 0x37
        /*0002*/ 	.short	(.L_95 - .L_94)
.L_94:
        /*0004*/ 	.word	0x00000082


	//----- nvinfo : EIATTR_KPARAM_INFO
	.align		4
.L_95:
        /*0008*/ 	.byte	0x04, 0x17
        /*000a*/ 	.short	(.L_97 - .L_96)
.L_96:
        /*000c*/ 	.word	0x00000000
        /*0010*/ 	.short	0x0005
        /*0012*/ 	.short	0x0020
        /*0014*/ 	.byte	0x00, 0xf0, 0x11, 0x00


	//----- nvinfo : EIATTR_KPARAM_INFO
	.align		4
.L_97:
        /*0018*/ 	.byte	0x04, 0x17
        /*001a*/ 	.short	(.L_99 - .L_98)
.L_98:
        /*001c*/ 	.word	0x00000000
        /*0020*/ 	.short	0x0004
        /*0022*/ 	.short	0x001c
        /*0024*/ 	.byte	0x00, 0xf0, 0x11, 0x00


	//----- nvinfo : EIATTR_KPARAM_INFO
	.align		4
.L_99:
        /*0028*/ 	.byte	0x04, 0x17
        /*002a*/ 	.short	(.L_101 - .L_100)
.L_100:
        /*002c*/ 	.word	0x00000000
        /*0030*/ 	.short	0x0003
        /*0032*/ 	.short	0x0018
        /*0034*/ 	.byte	0x00, 0xf0, 0x11, 0x00


	//----- nvinfo : EIATTR_KPARAM_INFO
	.align		4
.L_101:
        /*0038*/ 	.byte	0x04, 0x17
        /*003a*/ 	.short	(.L_103 - .L_102)
.L_102:
        /*003c*/ 	.word	0x00000000
        /*0040*/ 	.short	0x0002
        /*0042*/ 	.short	0x0010
        /*0044*/ 	.byte	0x00, 0xf5, 0x21, 0x00


	//----- nvinfo : EIATTR_KPARAM_INFO
	.align		4
.L_103:
        /*0048*/ 	.byte	0x04, 0x17
        /*004a*/ 	.short	(.L_105 - .L_104)
.L_104:
        /*004c*/ 	.word	0x00000000
        /*0050*/ 	.short	0x0001
        /*0052*/ 	.short	0x0008
        /*0054*/ 	.byte	0x00, 0xf0, 0x11, 0x00


	//----- nvinfo : EIATTR_KPARAM_INFO
	.align		4
.L_105:
        /*0058*/ 	.byte	0x04, 0x17
        /*005a*/ 	.short	(.L_107 - .L_106)
.L_106:
        /*005c*/ 	.word	0x00000000
        /*0060*/ 	.short	0x0000
        /*0062*/ 	.short	0x0000
        /*0064*/ 	.byte	0x00, 0xf5, 0x21, 0x00


	//----- nvinfo : EIATTR_SPARSE_MMA_MASK
	.align		4
.L_107:
        /*0068*/ 	.byte	0x03, 0x50
        /*006a*/ 	.short	0x0000


	//----- nvinfo : EIATTR_MAXREG_COUNT
	.align		4
        /*006c*/ 	.byte	0x03, 0x1b
        /*006e*/ 	.short	0x00ff


	//----- nvinfo : EIATTR_MERCURY_ISA_VERSION
	.align		4
        /*0070*/ 	.byte	0x03, 0x5f
        /*0072*/ 	.short	0x0101


	//----- nvinfo : EIATTR_VRC_CTA_INIT_COUNT
	.align		4
        /*0074*/ 	.byte	0x02, 0x4a
	.zero		1
	.zero		1


	//----- nvinfo : EIATTR_EXIT_INSTR_OFFSETS
	.align		4
        /*0078*/ 	.byte	0x04, 0x1c
        /*007a*/ 	.short	(.L_109 - .L_108)


	//   ....[0]....
.L_108:
        /*007c*/ 	.word	0x00000070


	//   ....[1]....
        /*0080*/ 	.word	0x000000d0


	//   ....[2]....
        /*0084*/ 	.word	0x00000310


	//   ....[3]....
        /*0088*/ 	.word	0x00000380


	//   ....[4]....
        /*008c*/ 	.word	0x00000680


	//   ....[5]....
        /*0090*/ 	.word	0x00000ea0


	//----- nvinfo : EIATTR_CRS_STACK_SIZE
	.align		4
.L_109:
        /*0094*/ 	.byte	0x04, 0x1e
        /*0096*/ 	.short	(.L_111 - .L_110)
.L_110:
        /*0098*/ 	.word	0x00000000


	//----- nvinfo : EIATTR_CBANK_PARAM_SIZE
	.align		4
.L_111:
        /*009c*/ 	.byte	0x03, 0x19
        /*009e*/ 	.short	0x0024


	//----- nvinfo : EIATTR_PARAM_CBANK
	.align		4
        /*00a0*/ 	.byte	0x04, 0x0a
        /*00a2*/ 	.short	(.L_113 - .L_112)
	.align		4
.L_112:
        /*00a4*/ 	.word	index@(.nv.constant0._Z31apply_cultural_alignment_kernelP17MediaOntologyNodeiP23MediaOntologyConstraintiff)
        /*00a8*/ 	.short	0x0380
        /*00aa*/ 	.short	0x0024


	//----- nvinfo : EIATTR_SW_WAR
	.align		4
.L_113:
        /*00ac*/ 	.byte	0x04, 0x36
        /*00ae*/ 	.short	(.L_115 - .L_114)
.L_114:
        /*00b0*/ 	.word	0x00000008
.L_115:


//--------------------- .nv.info._Z29apply_mood_consistency_kernelP17MediaOntologyNodeiP23MediaOntologyConstraintiff --------------------------
	.section	.nv.info._Z29apply_mood_consistency_kernelP17MediaOntologyNodeiP23MediaOntologyConstraintiff,"",@"SHT_CUDA_INFO"
	.sectionflags	@""
	.align	4


	//----- nvinfo : EIATTR_CUDA_API_VERSION
	.align		4
        /*0000*/ 	.byte	0x04, 0x37
        /*0002*/ 	.short	(.L_117 - .L_116)
.L_116:
        /*0004*/ 	.word	0x00000082


	//----- nvinfo : EIATTR_KPARAM_INFO
	.align		4
.L_117:
        /*0008*/ 	.byte	0x04, 0x17
        /*000a*/ 	.short	(.L_119 - .L_118)
.L_118:
        /*000c*/ 	.word	0x00000000
        /*0010*/ 	.short	0x0005
        /*0012*/ 	.short	0x0020
        /*0014*/ 	.byte	0x00, 0xf0, 0x11, 0x00


	//----- nvinfo : EIATTR_KPARAM_INFO
	.align		4
.L_119:
        /*0018*/ 	.byte	0x04, 0x17
        /*001a*/ 	.short	(.L_121 - .L_120)
.L_120:
        /*001c*/ 	.word	0x00000000
        /*0020*/ 	.short	0x0004
        /*0022*/ 	.short	0x001c
        /*0024*/ 	.byte	0x00, 0xf0, 0x11, 0x00


	//----- nvinfo : EIATTR_KPARAM_INFO
	.align		4
.L_121:
        /*0028*/ 	.byte	0x04, 0x17
        /*002a*/ 	.short	(.L_123 - .L_122)
.L_122:
        /*002c*/ 	.word	0x00000000
        /*0030*/ 	.short	0x0003
        /*0032*/ 	.short	0x0018
        /*0034*/ 	.byte	0x00, 0xf0, 0x11, 0x00


	//----- nvinfo : EIATTR_KPARAM_INFO
	.align		4
.L_123:
        /*0038*/ 	.byte	0x04, 0x17
        /*003a*/ 	.short	(.L_125 - .L_124)
.L_124:
        /*003c*/ 	.word	0x00000000
        /*0040*/ 	.short	0x0002
        /*0042*/ 	.short	0x0010
        /*0044*/ 	.byte	0x00, 0xf5, 0x21, 0x00


	//----- nvinfo : EIATTR_KPARAM_INFO
	.align		4
.L_125:
        /*0048*/ 	.byte	0x04, 0x17
        /*004a*/ 	.short	(.L_127 - .L_126)
.L_126:
        /*004c*/ 	.word	0x00000000
        /*0050*/ 	.short	0x0001
        /*0052*/ 	.short	0x0008
        /*0054*/ 	.byte	0x00, 0xf0, 0x11, 0x00


	//----- nvinfo : EIATTR_KPARAM_INFO
	.align		4
.L_127:
        /*0058*/ 	.byte	0x04, 0x17
        /*005a*/ 	.short	(.L_129 - .L_128)
.L_128:
        /*005c*/ 	.word	0x00000000
        /*0060*/ 	.short	0x0000
        /*0062*/ 	.short	0x0000
        /*0064*/ 	.byte	0x00, 0xf5, 0x21, 0x00


	//----- nvinfo : EIATTR_SPARSE_MMA_MASK
	.align		4
.L_129:
        /*0068*/ 	.byte	0x03, 0x50
        /*006a*/ 	.short	0x0000


	//----- nvinfo : EIATTR_MAXREG_COUNT
	.align		4
        /*006c*/ 	.byte	0x03, 0x1b
        /*006e*/ 	.short	0x00ff


	//----- nvinfo : EIATTR_MERCURY_ISA_VERSION
	.align		4
        /*0070*/ 	.byte	0x03, 0x5f
        /*0072*/ 	.short	0x0101


	//----- nvinfo : EIATTR_VRC_CTA_INIT_COUNT
	.align		4
        /*0074*/ 	.byte	0x02, 0x4a
	.zero		1
	.zero		1


	//----- nvinfo : EIATTR_EXIT_INSTR_OFFSETS
	.align		4
        /*0078*/ 	.byte	0x04, 0x1c
        /*007a*/ 	.short	(.L_131 - .L_130)


	//   ....[0]....
.L_130:
        /*007c*/ 	.word	0x00000070


	//   ....[1]....
        /*0080*/ 	.word	0x000000d0


	//   ....[2]....
        /*0084*/ 	.word	0x00000310


	//   ....[3]....
        /*0088*/ 	.word	0x00000740


	//   ....[4]....
        /*008c*/ 	.word	0x000008a0


	//   ....[5]....
        /*0090*/ 	.word	0x000010b0


	//----- nvinfo : EIATTR_CRS_STACK_SIZE
	.align		4
.L_131:
        /*0094*/ 	.byte	0x04, 0x1e
        /*0096*/ 	.short	(.L_133 - .L_132)
.L_132:
        /*0098*/ 	.word	0x00000000


	//----- nvinfo : EIATTR_CBANK_PARAM_SIZE
	.align		4
.L_133:
        /*009c*/ 	.byte	0x03, 0x19
        /*009e*/ 	.short	0x0024


	//----- nvinfo : EIATTR_PARAM_CBANK
	.align		4
        /*00a0*/ 	.byte	0x04, 0x0a
        /*00a2*/ 	.short	(.L_135 - .L_134)
	.align		4
.L_134:
        /*00a4*/ 	.word	index@(.nv.constant0._Z29apply_mood_consistency_kernelP17MediaOntologyNodeiP23MediaOntologyConstraintiff)
        /*00a8*/ 	.short	0x0380
        /*00aa*/ 	.short	0x0024


	//----- nvinfo : EIATTR_SW_WAR
	.align		4
.L_135:
        /*00ac*/ 	.byte	0x04, 0x36
        /*00ae*/ 	.short	(.L_137 - .L_136)
.L_136:
        /*00b0*/ 	.word	0x00000008
.L_137:


//--------------------- .nv.info._Z32apply_content_equivalence_kernelP17MediaOntologyNodeiP23MediaOntologyConstraintiff --------------------------
	.section	.nv.info._Z32apply_content_equivalence_kernelP17MediaOntologyNodeiP23MediaOntologyConstraintiff,"",@"SHT_CUDA_INFO"
	.sectionflags	@""
	.align	4


	//----- nvinfo : EIATTR_CUDA_API_VERSION
	.align		4
        /*0000*/ 	.byte	0x04, 0x37
        /*0002*/ 	.short	(.L_139 - .L_138)
.L_138:
        /*0004*/ 	.word	0x00000082


	//----- nvinfo : EIATTR_KPARAM_INFO
	.align		4
.L_139:
        /*0008*/ 	.byte	0x04, 0x17
        /*000a*/ 	.short	(.L_141 - .L_140)
.L_140:
        /*000c*/ 	.word	0x00000000
        /*0010*/ 	.short	0x0005
        /*0012*/ 	.short	0x0020
        /*0014*/ 	.byte	0x00, 0xf0, 0x11, 0x00


	//----- nvinfo : EIATTR_KPARAM_INFO
	.align		4
.L_141:
        /*0018*/ 	.byte	0x04, 0x17
        /*001a*/ 	.short	(.L_143 - .L_142)
.L_142:
        /*001c*/ 	.word	0x00000000
        /*0020*/ 	.short	0x0004
        /*0022*/ 	.short	0x001c
        /*0024*/ 	.byte	0x00, 0xf0, 0x11, 0x00


	//----- nvinfo : EIATTR_KPARAM_INFO
	.align		4
.L_143:
        /*0028*/ 	.byte	0x04, 0x17
        /*002a*/ 	.short	(.L_145 - .L_144)
.L_144:
        /*002c*/ 	.word	0x00000000
        /*0030*/ 	.short	0x0003
        /*0032*/ 	.short	0x0018
        /*0034*/ 	.byte	0x00, 0xf0, 0x11, 0x00


	//----- nvinfo : EIATTR_KPARAM_INFO
	.align		4
.L_145:
        /*0038*/ 	.byte	0x04, 0x17
        /*003a*/ 	.short	(.L_147 - .L_146)
.L_146:
        /*003c*/ 	.word	0x00000000
        /*0040*/ 	.short	0x0002
        /*0042*/ 	.short	0x0010
        /*0044*/ 	.byte	0x00, 0xf5, 0x21, 0x00


	//----- nvinfo : EIATTR_KPARAM_INFO
	.align		4
.L_147:
        /*0048*/ 	.byte	0x04, 0x17
        /*004a*/ 	.short	(.L_149 - .L_148)
.L_148:
        /*004c*/ 	.word	0x00000000
        /*0050*/ 	.short	0x0001
        /*0052*/ 	.short	0x0008
        /*0054*/ 	.byte	0x00, 0xf0, 0x11, 0x00


	//----- nvinfo : EIATTR_KPARAM_INFO
	.align		4
.L_149:
        /*0058*/ 	.byte	0x04, 0x17
        /*005a*/ 	.short	(.L_151 - .L_150)
.L_150:
        /*005c*/ 	.word	0x00000000
        /*0060*/ 	.short	0x0000
        /*0062*/ 	.short	0x0000
        /*0064*/ 	.byte	0x00, 0xf5, 0x21, 0x00


	//----- nvinfo : EIATTR_SPARSE_MMA_MASK
	.align		4
.L_151:
        /*0068*/ 	.byte	0x03, 0x50
        /*006a*/ 	.short	0x0000


	//----- nvinfo : EIATTR_MAXREG_COUNT
	.align		4
        /*006c*/ 	.byte	0x03, 0x1b
        /*006e*/ 	.short	0x00ff


	//----- nvinfo : EIATTR_MERCURY_ISA_VERSION
	.align		4
        /*0070*/ 	.byte	0x03, 0x5f
        /*0072*/ 	.short	0x0101


	//----- nvinfo : EIATTR_VRC_CTA_INIT_COUNT
	.align		4
        /*0074*/ 	.byte	0x02, 0x4a
	.zero		1
	.zero		1


	//----- nvinfo : EIATTR_EXIT_INSTR_OFFSETS
	.align		4
        /*0078*/ 	.byte	0x04, 0x1c
        /*007a*/ 	.short	(.L_153 - .L_152)


	//   ....[0]....
.L_152:
        /*007c*/ 	.word	0x00000070


	//   ....[1]....
        /*0080*/ 	.word	0x000000d0


	//   ....[2]....
        /*0084*/ 	.word	0x000002f0


	//   ....[3]....
        /*0088*/ 	.word	0x000004f0


	//   ....[4]....
        /*008c*/ 	.word	0x00000dd0


	//----- nvinfo : EIATTR_CRS_STACK_SIZE
	.align		4
.L_153:
        /*0090*/ 	.byte	0x04, 0x1e
        /*0092*/ 	.short	(.L_155 - .L_154)
.L_154:
        /*0094*/ 	.word	0x00000000


	//----- nvinfo : EIATTR_CBANK_PARAM_SIZE
	.align		4
.L_155:
        /*0098*/ 	.byte	0x03, 0x19
        /*009a*/ 	.short	0x0024


	//----- nvinfo : EIATTR_PARAM_CBANK
	.align		4
        /*009c*/ 	.byte	0x04, 0x0a
        /*009e*/ 	.short	(.L_157 - .L_156)
	.align		4
.L_156:
        /*00a0*/ 	.word	index@(.nv.constant0._Z32apply_content_equivalence_kernelP17MediaOntologyNodeiP23MediaOntologyConstraintiff)
        /*00a4*/ 	.short	0x0380
        /*00a6*/ 	.short	0x0024


	//----- nvinfo : EIATTR_SW_WAR
	.align		4
.L_157:
        /*00a8*/ 	.byte	0x04, 0x36
        /*00aa*/ 	.short	(.L_159 - .L_158)
.L_158:
        /*00ac*/ 	.word	0x00000008
.L_159:


//--------------------- .nv.info._Z28apply_genre_hierarchy_kernelP17MediaOntologyNodeiP23MediaOntologyConstraintiff --------------------------
	.section	.nv.info._Z28apply_genre_hierarchy_kernelP17MediaOntologyNodeiP23MediaOntologyConstraintiff,"",@"SHT_CUDA_INFO"
	.sectionflags	@""
	.align	4


	//----- nvinfo : EIATTR_CUDA_API_VERSION
	.align		4
        /*0000*/ 	.byte	0x04, 0x37
        /*0002*/ 	.short	(.L_161 - .L_160)
.L_160:
        /*0004*/ 	.word	0x00000082


	//----- nvinfo : EIATTR_KPARAM_INFO
	.align		4
.L_161:
        /*0008*/ 	.byte	0x04, 0x17
        /*000a*/ 	.short	(.L_163 - .L_162)
.L_162:
        /*000c*/ 	.word	0x00000000
        /*0010*/ 	.short	0x0005
        /*0012*/ 	.short	0x0020
        /*0014*/ 	.byte	0x00, 0xf0, 0x11, 0x00


	//----- nvinfo : EIATTR_KPARAM_INFO
	.align		4
.L_163:
        /*0018*/ 	.byte	0x04, 0x17
        /*001a*/ 	.short	(.L_165 - .L_164)
.L_164:
        /*001c*/ 	.word	0x00000000
        /*0020*/ 	.short	0x0004
        /*0022*/ 	.short	0x001c
        /*0024*/ 	.byte	0x00, 0xf0, 0x11, 0x00


	//----- nvinfo : EIATTR_KPARAM_INFO
	.align		4
.L_165:
        /*0028*/ 	.byte	0x04, 0x17
        /*002a*/ 	.short	(.L_167 - .L_166)
.L_166:
        /*002c*/ 	.word	0x00000000
        /*0030*/ 	.short	0x0003
        /*0032*/ 	.short	0x0018
        /*0034*/ 	.byte	0x00, 0xf0, 0x11, 0x00


	//----- nvinfo : EIATTR_KPARAM_INFO
	.align		4
.L_167:
        /*0038*/ 	.byte	0x04, 0x17
        /*003a*/ 	.short	(.L_169 - .L_168)
.L_168:
        /*003c*/ 	.word	0x00000000
        /*0040*/ 	.short	0x0002
        /*0042*/ 	.short	0x0010
        /*0044*/ 	.byte	0x00, 0xf5, 0x21, 0x00


	//----- nvinfo : EIATTR_KPARAM_INFO
	.align		4
.L_169:
        /*0048*/ 	.byte	0x04, 0x17
        /*004a*/ 	.short	(.L_171 - .L_170)
.L_170:
        /*004c*/ 	.word	0x00000000
        /*0050*/ 	.short	0x0001
        /*0052*/ 	.short	0x0008
        /*0054*/ 	.byte	0x00, 0xf0, 0x11, 0x00


	//----- nvinfo : EIATTR_KPARAM_INFO
	.align		4
.L_171:
        /*0058*/ 	.byte	0x04, 0x17
        /*005a*/ 	.short	(.L_173 - .L_172)
.L_172:
        /*005c*/ 	.word	0x00000000
        /*0060*/ 	.short	0x0000
        /*0062*/ 	.short	0x0000
        /*0064*/ 	.byte	0x00, 0xf5, 0x21, 0x00


	//----- nvinfo : EIATTR_SPARSE_MMA_MASK
	.align		4
.L_173:
        /*0068*/ 	.byte	0x03, 0x50
        /*006a*/ 	.short	0x0000


	//----- nvinfo : EIATTR_MAXREG_COUNT
	.align		4
        /*006c*/ 	.byte	0x03, 0x1b
        /*006e*/ 	.short	0x00ff


	//----- nvinfo : EIATTR_MERCURY_ISA_VERSION
	.align		4
        /*0070*/ 	.byte	0x03, 0x5f
        /*0072*/ 	.short	0x0101


	//----- nvinfo : EIATTR_VRC_CTA_INIT_COUNT
	.align		4
        /*0074*/ 	.byte	0x02, 0x4a
	.zero		1
	.zero		1


	//----- nvinfo : EIATTR_EXIT_INSTR_OFFSETS
	.align		4
        /*0078*/ 	.byte	0x04, 0x1c
        /*007a*/ 	.short	(.L_175 - .L_174)


	//   ....[0]....
.L_174:
        /*007c*/ 	.word	0x00000070


	//   ....[1]....
        /*0080*/ 	.word	0x000000d0


	//   ....[2]....
        /*0084*/ 	.word	0x00000300


	//   ....[3]....
        /*0088*/ 	.word	0x000004f0


	//   ....[4]....
        /*008c*/ 	.word	0x00001070


	//----- nvinfo : EIATTR_CRS_STACK_SIZE
	.align		4
.L_175:
        /*0090*/ 	.byte	0x04, 0x1e
        /*0092*/ 	.short	(.L_177 - .L_176)
.L_176:
        /*0094*/ 	.word	0x00000000


	//----- nvinfo : EIATTR_CBANK_PARAM_SIZE
	.align		4
.L_177:
        /*0098*/ 	.byte	0x03, 0x19
        /*009a*/ 	.short	0x0024


	//----- nvinfo : EIATTR_PARAM_CBANK
	.align		4
        /*009c*/ 	.byte	0x04, 0x0a
        /*009e*/ 	.short	(.L_179 - .L_178)
	.align		4
.L_178:
        /*00a0*/ 	.word	index@(.nv.constant0._Z28apply_genre_hierarchy_kernelP17MediaOntologyNodeiP23MediaOntologyConstraintiff)
        /*00a4*/ 	.short	0x0380
        /*00a6*/ 	.short	0x0024


	//----- nvinfo : EIATTR_SW_WAR
	.align		4
.L_179:
        /*00a8*/ 	.byte	0x04, 0x36
        /*00aa*/ 	.short	(.L_181 - .L_180)
.L_180:
        /*00ac*/ 	.word	0x00000008
.L_181:


//--------------------- .nv.info._Z28apply_disjoint_genres_kernelP17MediaOntologyNodeiP23MediaOntologyConstraintiff --------------------------
	.section	.nv.info._Z28apply_disjoint_genres_kernelP17MediaOntologyNodeiP23MediaOntologyConstraintiff,"",@"SHT_CUDA_INFO"
	.sectionflags	@""
	.align	4


	//----- nvinfo : EIATTR_CUDA_API_VERSION
	.align		4
        /*0000*/ 	.byte	0x04, 0x37
        /*0002*/ 	.short	(.L_183 - .L_182)
.L_182:
        /*0004*/ 	.word	0x00000082


	//----- nvinfo : EIATTR_KPARAM_INFO
	.align		4
.L_183:
        /*0008*/ 	.byte	0x04, 0x17
        /*000a*/ 	.short	(.L_185 - .L_184)
.L_184:
        /*000c*/ 	.word	0x00000000
        /*0010*/ 	.short	0x0005
        /*0012*/ 	.short	0x0020
        /*0014*/ 	.byte	0x00, 0xf0, 0x11, 0x00


	//----- nvinfo : EIATTR_KPARAM_INFO
	.align		4
.L_185:
        /*0018*/ 	.byte	0x04, 0x17
        /*001a*/ 	.short	(.L_187 - .L_186)
.L_186:
        /*001c*/ 	.word	0x00000000
        /*0020*/ 	.short	0x0004
        /*0022*/ 	.short	0x001c
        /*0024*/ 	.byte	0x00, 0xf0, 0x11, 0x00


	//----- nvinfo : EIATTR_KPARAM_INFO
	.align		4
.L_187:
        /*0028*/ 	.byte	0x04, 0x17
        /*002a*/ 	.short	(.L_189 - .L_188)
.L_188:
        /*002c*/ 	.word	0x00000000
        /*0030*/ 	.short	0x0003
        /*0032*/ 	.short	0x0018
        /*0034*/ 	.byte	0x00, 0xf0, 0x11, 0x00


	//----- nvinfo : EIATTR_KPARAM_INFO
	.align		4
.L_189:
        /*0038*/ 	.byte	0x04, 0x17
        /*003a*/ 	.short	(.L_191 - .L_190)
.L_190:
        /*003c*/ 	.word	0x00000000
        /*0040*/ 	.short	0x0002
        /*0042*/ 	.short	0x0010
        /*0044*/ 	.byte	0x00, 0xf5, 0x21, 0x00


	//----- nvinfo : EIATTR_KPARAM_INFO
	.align		4
.L_191:
        /*0048*/ 	.byte	0x04, 0x17
        /*004a*/ 	.short	(.L_193 - .L_192)
.L_192:
        /*004c*/ 	.word	0x00000000
        /*0050*/ 	.short	0x0001
        /*0052*/ 	.short	0x0008
        /*0054*/ 	.byte	0x00, 0xf0, 0x11, 0x00


	//----- nvinfo : EIATTR_KPARAM_INFO
	.align		4
.L_193:
        /*0058*/ 	.byte	0x04, 0x17
        /*005a*/ 	.short	(.L_195 - .L_194)
.L_194:
        /*005c*/ 	.word	0x00000000
        /*0060*/ 	.short	0x0000
        /*0062*/ 	.short	0x0000
        /*0064*/ 	.byte	0x00, 0xf5, 0x21, 0x00


	//----- nvinfo : EIATTR_SPARSE_MMA_MASK
	.align		4
.L_195:
        /*0068*/ 	.byte	0x03, 0x50
        /*006a*/ 	.short	0x0000


	//----- nvinfo : EIATTR_MAXREG_COUNT
	.align		4
        /*006c*/ 	.byte	0x03, 0x1b
        /*006e*/ 	.short	0x00ff


	//----- nvinfo : EIATTR_MERCURY_ISA_VERSION
	.align		4
        /*0070*/ 	.byte	0x03, 0x5f
        /*0072*/ 	.short	0x0101


	//----- nvinfo : EIATTR_VRC_CTA_INIT_COUNT
	.align		4
        /*0074*/ 	.byte	0x02, 0x4a
	.zero		1
	.zero		1


	//----- nvinfo : EIATTR_EXIT_INSTR_OFFSETS
	.align		4
        /*0078*/ 	.byte	0x04, 0x1c
        /*007a*/ 	.short	(.L_197 - .L_196)


	//   ....[0]....
.L_196:
        /*007c*/ 	.word	0x00000070


	//   ....[1]....
        /*0080*/ 	.word	0x000000d0


	//   ....[2]....
        /*0084*/ 	.word	0x00000300


	//   ....[3]....
        /*0088*/ 	.word	0x00000540


	//   ....[4]....
        /*008c*/ 	.word	0x00000df0


	//----- nvinfo : EIATTR_CRS_STACK_SIZE
	.align		4
.L_197:
        /*0090*/ 	.byte	0x04, 0x1e
        /*0092*/ 	.short	(.L_199 - .L_198)
.L_198:
        /*0094*/ 	.word	0x00000000


	//----- nvinfo : EIATTR_CBANK_PARAM_SIZE
	.align		4
.L_199:
        /*0098*/ 	.byte	0x03, 0x19
        /*009a*/ 	.short	0x0024


	//----- nvinfo : EIATTR_PARAM_CBANK
	.align		4
        /*009c*/ 	.byte	0x04, 0x0a
        /*009e*/ 	.short	(.L_201 - .L_200)
	.align		4
.L_200:
        /*00a0*/ 	.word	index@(.nv.constant0._Z28apply_disjoint_genres_kernelP17MediaOntologyNodeiP23MediaOntologyConstraintiff)
        /*00a4*/ 	.short	0x0380
        /*00a6*/ 	.short	0x0024


	//----- nvinfo : EIATTR_SW_WAR
	.align		4
.L_201:
        /*00a8*/ 	.byte	0x04, 0x36
        /*00aa*/ 	.short	(.L_203 - .L_202)
.L_202:
        /*00ac*/ 	.word	0x00000008
.L_203:


//--------------------- .nv.callgraph             --------------------------
	.section	.nv.callgraph,"",@"SHT_CUDA_CALLGRAPH"
	.align	4
	.sectionentsize	8
	.align		4
        /*0000*/ 	.word	0x00000000
	.align		4
        /*0004*/ 	.word	0xffffffff
	.align		4
        /*0008*/ 	.word	0x00000000
	.align		4
        /*000c*/ 	.word	0xfffffffe
	.align		4
        /*0010*/ 	.word	0x00000000
	.align		4
        /*0014*/ 	.word	0xfffffffd
	.align		4
        /*0018*/ 	.word	0x00000000
	.align		4
        /*001c*/ 	.word	0xfffffffc


//--------------------- .text._Z30apply_viewer_preference_kernelP17MediaOntologyNodeiP23MediaOntologyConstraintiff --------------------------
	.section	.text._Z30apply_viewer_preference_kernelP17MediaOntologyNodeiP23MediaOntologyConstraintiff,"ax",@progbits
	.align	128
        .global         _Z30apply_viewer_preference_kernelP17MediaOntologyNodeiP23MediaOntologyConstraintiff
        .type           _Z30apply_viewer_preference_kernelP17MediaOntologyNodeiP23MediaOntologyConstraintiff,@function
        .size           _Z30apply_viewer_preference_kernelP17MediaOntologyNodeiP23MediaOntologyConstraintiff,(.L_x_256 - _Z30apply_viewer_preference_kernelP17MediaOntologyNodeiP23MediaOntologyConstraintiff)
        .other          _Z30apply_viewer_preference_kernelP17MediaOntologyNodeiP23MediaOntologyConstraintiff,@"STO_CUDA_ENTRY STV_DEFAULT"
_Z30apply_viewer_preference_kernelP17MediaOntologyNodeiP23MediaOntologyConstraintiff:
.text._Z30apply_viewer_preference_kernelP17MediaOntologyNodeiP23MediaOntologyConstraintiff:
[----:B------:R-:W-:Y:S01]  /*0000*/  LDC R1, c[0x0][0x37c] ;  /* 0x0000df00ff017b82 */ /* 0x000fe20000000800 */
[----:B------:R-:W0:Y:S07]  /*0010*/  S2R R0, SR_TID.X ;  /* 0x0000000000007919 */ /* 0x000e2e0000002100 */
[----:B------:R-:W0:Y:S01]  /*0020*/  S2UR UR4, SR_CTAID.X ;  /* 0x00000000000479c3 */ /* 0x000e220000002500 */
[----:B------:R-:W1:Y:S07]  /*0030*/  LDCU UR5, c[0x0][0x398] ;  /* 0x00007300ff0577ac */ /* 0x000e6e0008000800 */
[----:B------:R-:W0:Y:S02]  /*0040*/  LDC R5, c[0x0][0x360] ;  /* 0x0000d800ff057b82 */ /* 0x000e240000000800 */
[----:B0-----:R-:W-:-:S05]  /*0050*/  IMAD R5, R5, UR4, R0 ;  /* 0x0000000405057c24 */ /* 0x001fca000f8e0200 */
[----:B-1----:R-:W-:-:S13]  /*0060*/  ISETP.GE.AND P0, PT, R5, UR5, PT ;  /* 0x0000000505007c0c */ /* 0x002fda000bf06270 */
[----:B------:R-:W-:Y:S05]  /*0070*/  @P0 EXIT ;  /* 0x000000000000094d */ /* 0x000fea0003800000 */
[----:B------:R-:W0:Y:S01]  /*0080*/  LDC.64 R2, c[0x0][0x390] ;  /* 0x0000e400ff027b82 */ /* 0x000e220000000a00 */
[----:B------:R-:W1:Y:S01]  /*0090*/  LDCU.64 UR4, c[0x0][0x358] ;  /* 0x00006b00ff0477ac */ /* 0x000e620008000a00 */
[----:B0-----:R-:W-:-:S05]  /*00a0*/  IMAD.WIDE R2, R5, 0x40, R2 ;  /* 0x0000004005027825 */ /* 0x001fca00078e0202 */
[----:B-1----:R-:W2:Y:S02]  /*00b0*/  LDG.E R0, desc[UR4][R2.64] ;  /* 0x0000000402007981 */ /* 0x002ea4000c1e1900 */
[----:B--2---:R-:W-:-:S13]  /*00c0*/  ISETP.NE.AND P0, PT, R0, 0x8, PT ;  /* 0x000000080000780c */ /* 0x004fda0003f05270 */
[----:B------:R-:W-:Y:S05]  /*00d0*/  @P0 EXIT ;  /* 0x000000000000094d */ /* 0x000fea0003800000 */
[----:B------:R-:W0:Y:S01]  /*00e0*/  LDCU UR6, c[0x0][0x388] ;  /* 0x00007100ff0677ac */ /* 0x000e220008000800 */
[----:B------:R-:W-:Y:S02]  /*00f0*/  IMAD.MOV.U32 R13, RZ, RZ, -0x1 ;  /* 0xffffffffff0d7424 */ /* 0x000fe400078e00ff */
[----:B------:R-:W-:Y:S01]  /*0100*/  IMAD.MOV.U32 R12, RZ, RZ, -0x1 ;  /* 0xffffffffff0c7424 */ /* 0x000fe200078e00ff */
[----:B0-----:R-:W-:-:S09]  /*0110*/  UISETP.GE.AND UP0, UPT, UR6, 0x1, UPT ;  /* 0x000000010600788c */ /* 0x001fd2000bf06270 */
[----:B------:R-:W-:Y:S05]  /*0120*/  BRA.U !UP0, `(.L_x_0) ;  /* 0x0000000108647547 */ /* 0x000fea000b800000 */
[----:B------:R0:W5:Y:S01]  /*0130*/  LDG.E R0, desc[UR4][R2.64+0x4] ;  /* 0x0000040402007981 */ /* 0x000162000c1e1900 */
[----:B------:R-:W1:Y:S03]  /*0140*/  LDC.64 R4, c[0x0][0x380] ;  /* 0x0000e000ff047b82 */ /* 0x000e660000000a00 */
[----:B------:R0:W5:Y:S04]  /*0150*/  LDG.E R8, desc[UR4][R2.64+0x8] ;  /* 0x0000080402087981 */ /* 0x000168000c1e1900 */
[----:B------:R0:W5:Y:S01]  /*0160*/  LDG.E R9, desc[UR4][R2.64+0xc] ;  /* 0x00000c0402097981 */ /* 0x000162000c1e1900 */
[----:B------:R-:W-:Y:S01]  /*0170*/  BSSY.RECONVERGENT B0, `(.L_x_0) ;  /* 0x0000014000007945 */ /* 0x000fe20003800200 */
[----:B------:R-:W-:Y:S01]  /*0180*/  MOV R12, 0xffffffff ;  /* 0xffffffff000c7802 */ /* 0x000fe20000000f00 */
[----:B------:R-:W-:Y:S01]  /*0190*/  IMAD.MOV.U32 R11, RZ, RZ, RZ ;  /* 0x000000ffff0b7224 */ /* 0x000fe200078e00ff */
[----:B------:R-:W2:Y:S01]  /*01a0*/  LDCU UR6, c[0x0][0x388] ;  /* 0x00007100ff0677ac */ /* 0x000ea20008000800 */
[----:B------:R-:W-:-:S07]  /*01b0*/  IMAD.MOV.U32 R13, RZ, RZ, -0x1 ;  /* 0xffffffffff0d7424 */ /* 0x000fce00078e00ff */
.L_x_1:
[----:B-1----:R-:W-:-:S05]  /*01c0*/  IMAD.WIDE.U32 R6, R11, 0x50, R4 ;  /* 0x000000500b067825 */ /* 0x002fca00078e0004 */
[----:B------:R-:W3:Y:S02]  /*01d0*/  LDG.E R15, desc[UR4][R6.64+0x4] ;  /* 0x00000404060f7981 */ /* 0x000ee4000c1e1900 */
[C---:B---3-5:R-:W-:Y:S02]  /*01e0*/  ISETP.NE.AND P0, PT, R15.reuse, R0, PT ;  /* 0x000000000f00720c */ /* 0x068fe40003f05270 */
[----:B------:R-:W-:-:S11]  /*01f0*/  ISETP.NE.AND P2, PT, R15, R8, PT ;  /* 0x000000080f00720c */ /* 0x000fd60003f45270 */
[----:B------:R-:W3:Y:S04]  /*0200*/  @!P0 LDG.E R10, desc[UR4][R6.64] ;  /* 0x00000004060a8981 */ /* 0x000ee8000c1e1900 */
[----:B------:R-:W4:Y:S01]  /*0210*/  @!P2 LDG.E R14, desc[UR4][R6.64] ;  /* 0x00000004060ea981 */ /* 0x000f22000c1e1900 */
[-C--:B---3--:R-:W-:Y:S02]  /*0220*/  @!P0 ISETP.NE.AND P1, PT, R10, R9.reuse, PT ;  /* 0x000000090a00820c */ /* 0x088fe40003f25270 */
[----:B----4-:R-:W-:Y:S02]  /*0230*/  @!P2 ISETP.NE.AND P3, PT, R14, R9, PT ;  /* 0x000000090e00a20c */ /* 0x010fe40003f65270 */
[C---:B------:R-:W-:Y:S02]  /*0240*/  @!P0 SEL R13, R11.reuse, R13, !P1 ;  /* 0x0000000d0b0d8207 */ /* 0x040fe40004800000 */
[----:B------:R-:W-:-:S02]  /*0250*/  @!P2 SEL R12, R11, R12, !P3 ;  /* 0x0000000c0b0ca207 */ /* 0x000fc40005800000 */
[----:B------:R-:W-:Y:S02]  /*0260*/  IADD3 R11, PT, PT, R11, 0x1, RZ ;  /* 0x000000010b0b7810 */ /* 0x000fe40007ffe0ff */
[----:B------:R-:W-:Y:S02]  /*0270*/  LOP3.LUT R10, R13, R12, RZ, 0xfc, !PT ;  /* 0x0000000c0d0a7212 */ /* 0x000fe400078efcff */
[----:B--2---:R-:W-:Y:S02]  /*0280*/  ISETP.GE.AND P0, PT, R11, UR6, PT ;  /* 0x000000060b007c0c */ /* 0x004fe4000bf06270 */
[----:B------:R-:W-:-:S13]  /*0290*/  ISETP.LT.AND P1, PT, R10, RZ, PT ;  /* 0x000000ff0a00720c */ /* 0x000fda0003f21270 */
[----:B------:R-:W-:Y:S05]  /*02a0*/  @!P0 BRA P1, `(.L_x_1) ;  /* 0xfffffffc00c48947 */ /* 0x000fea000083ffff */
[----:B------:R-:W-:Y:S05]  /*02b0*/  BSYNC.RECONVERGENT B0 ;  /* 0x0000000000007941 */ /* 0x000fea0003800200 */
.L_x_0:
[----:B------:R1:W5:Y:S01]  /*02c0*/  LDG.E R10, desc[UR4][R2.64+0x10] ;  /* 0x00001004020a7981 */ /* 0x000362000c1e1900 */
[----:B------:R-:W-:-:S03]  /*02d0*/  LOP3.LUT R0, R13, R12, RZ, 0xfc, !PT ;  /* 0x0000000c0d007212 */ /* 0x000fc600078efcff */
[----:B------:R1:W5:Y:S01]  /*02e0*/  LDG.E R11, desc[UR4][R2.64+0x14] ;  /* 0x00001404020b7981 */ /* 0x000362000c1e1900 */
[----:B------:R-:W-:-:S13]  /*02f0*/  ISETP.GE.AND P0, PT, R0, RZ, PT ;  /* 0x000000ff0000720c */ /* 0x000fda0003f06270 */
[----:B-1----:R-:W-:Y:S05]  /*0300*/  @!P0 EXIT ;  /* 0x000000000000894d */ /* 0x002fea0003800000 */
[----:B------:R-:W1:Y:S02]  /*0310*/  LDC.64 R4, c[0x0][0x380] ;  /* 0x0000e000ff047b82 */ /* 0x000e640000000a00 */
[----:B-1----:R-:W-:-:S04]  /*0320*/  IMAD.WIDE.U32 R6, R13, 0x50, R4 ;  /* 0x000000500d067825 */ /* 0x002fc800078e0004 */
[----:B------:R-:W-:Y:S01]  /*0330*/  IMAD.WIDE.U32 R4, R12, 0x50, R4 ;  /* 0x000000500c047825 */ /* 0x000fe200078e0004 */
[----:B0-----:R-:W2:Y:S04]  /*0340*/  LDG.E R2, desc[UR4][R6.64+0x8] ;  /* 0x0000080406027981 */ /* 0x001ea8000c1e1900 */
[----:B------:R-:W3:Y:S01]  /*0350*/  LDG.E R0, desc[UR4][R4.64+0x8] ;  /* 0x0000080404007981 */ /* 0x000ee2000c1e1900 */
[----:B--2---:R-:W-:Y:S02]  /*0360*/  LOP3.LUT P0, RZ, R2, 0x10, RZ, 0xc0, !PT ;  /* 0x0000001002ff7812 */ /* 0x004fe4000780c0ff */
[----:B---3--:R-:W-:-:S04]  /*0370*/  LOP3.LUT P1, RZ, R0, 0x10, RZ, 0xc0, !PT ;  /* 0x0000001000ff7812 */ /* 0x008fc8000782c0ff */
[----:B------:R-:W-:-:S13]  /*0380*/  PLOP3.LUT P0, PT, P0, P1, PT, 0x2f, 0xf2 ;  /* 0x0000000000f2781c */ /* 0x000fda0000702577 */
[----:B------:R-:W-:Y:S05]  /*0390*/  @P0 EXIT ;  /* 0x000000000000094d */ /* 0x000fea0003800000 */
[----:B------:R-:W2:Y:S04]  /*03a0*/  LDG.E R12, desc[UR4][R4.64+0x10] ;  /* 0x00001004040c7981 */ /* 0x000ea8000c1e1900 */
[----:B------:R-:W2:Y:S04]  /*03b0*/  LDG.E R9, desc[UR4][R6.64+0x10] ;  /* 0x0000100406097981 */ /* 0x000ea8000c1e1900 */
[----:B------:R-:W3:Y:S04]  /*03c0*/  LDG.E R13, desc[UR4][R4.64+0x14] ;  /* 0x00001404040d7981 */ /* 0x000ee8000c1e1900 */
[----:B------:R-:W3:Y:S04]  /*03d0*/  LDG.E R0, desc[UR4][R6.64+0x14] ;  /* 0x0000140406007981 */ /* 0x000ee8000c1e1900 */
[----:B------:R-:W4:Y:S04]  /*03e0*/  LDG.E R14, desc[UR4][R4.64+0x18] ;  /* 0x00001804040e7981 */ /* 0x000f28000c1e1900 */
[----:B------:R-:W4:Y:S01]  /*03f0*/  LDG.E R3, desc[UR4][R6.64+0x18] ;  /* 0x0000180406037981 */ /* 0x000f22000c1e1900 */
[----:B------:R-:W-:Y:S01]  /*0400*/  BSSY.RECONVERGENT B0, `(.L_x_2) ;  /* 0x0000013000007945 */ /* 0x000fe20003800200 */
[----:B--2---:R-:W-:Y:S01]  /*0410*/  FADD R12, R12, -R9 ;  /* 0x800000090c0c7221 */ /* 0x004fe20000000000 */
[----:B---3--:R-:W-:-:S03]  /*0420*/  FADD R13, R13, -R0 ;  /* 0x800000000d0d7221 */ /* 0x008fc60000000000 */
[----:B------:R-:W-:Y:S01]  /*0430*/  FMUL R0, R12, R12 ;  /* 0x0000000c0c007220 */ /* 0x000fe20000400000 */
[----:B----4-:R-:W-:-:S03]  /*0440*/  FADD R14, R14, -R3 ;  /* 0x800000030e0e7221 */ /* 0x010fc60000000000 */
[----:B------:R-:W-:-:S04]  /*0450*/  FFMA R3, R13, R13, R0 ;  /* 0x0000000d0d037223 */ /* 0x000fc80000000000 */
[----:B------:R-:W-:-:S04]  /*0460*/  FFMA R3, R14, R14, R3 ;  /* 0x0000000e0e037223 */ /* 0x000fc80000000003 */
[----:B------:R-:W-:Y:S01]  /*0470*/  VIADD R0, R3, 0xf3000000 ;  /* 0xf300000003007836 */ /* 0x000fe20000000000 */
[----:B------:R0:W1:Y:S04]  /*0480*/  MUFU.RSQ R2, R3 ;  /* 0x0000000300027308 */ /* 0x0000680000001400 */
[----:B------:R-:W-:-:S13]  /*0490*/  ISETP.GT.U32.AND P0, PT, R0, 0x727fffff, PT ;  /* 0x727fffff0000780c */ /* 0x000fda0003f04070 */
[----:B01----:R-:W-:Y:S05]  /*04a0*/  @!P0 BRA `(.L_x_3) ;  /* 0x0000000000108947 */ /* 0x003fea0003800000 */
[----:B------:R-:W-:Y:S01]  /*04b0*/  IMAD.MOV.U32 R0, RZ, RZ, R3 ;  /* 0x000000ffff007224 */ /* 0x000fe200078e0003 */
[----:B------:R-:W-:-:S07]  /*04c0*/  MOV R18, 0x4e0 ;  /* 0x000004e000127802 */ /* 0x000fce0000000f00 */
[----:B-----5:R-:W-:Y:S05]  /*04d0*/  CALL.REL.NOINC `($__internal_1_$__cuda_sm20_sqrt_rn_f32_slowpath) ;  /* 0x0000000800f87944 */ /* 0x020fea0003c00000 */
[----:B------:R-:W-:Y:S05]  /*04e0*/  BRA `(.L_x_4) ;  /* 0x0000000000107947 */ /* 0x000fea0003800000 */
.L_x_3:
[----:B------:R-:W-:Y:S01]  /*04f0*/  FMUL.FTZ R0, R3, R2 ;  /* 0x0000000203007220 */ /* 0x000fe20000410000 */
[----:B------:R-:W-:-:S03]  /*0500*/  FMUL.FTZ R2, R2, 0.5 ;  /* 0x3f00000002027820 */ /* 0x000fc60000410000 */
[----:B------:R-:W-:-:S04]  /*0510*/  FFMA R3, -R0, R0, R3 ;  /* 0x0000000000037223 */ /* 0x000fc80000000103 */
[----:B------:R-:W-:-:S07]  /*0520*/  FFMA R0, R3, R2, R0 ;  /* 0x0000000203007223 */ /* 0x000fce0000000000 */
.L_x_4:
[----:B------:R-:W-:Y:S05]  /*0530*/  BSYNC.RECONVERGENT B0 ;  /* 0x0000000000007941 */ /* 0x000fea0003800200 */
.L_x_2:
[----:B------:R-:W-:-:S13]  /*0540*/  FSETP.GT.AND P0, PT, R0, 9.9999999747524270788e-07, PT ;  /* 0x358637bd0000780b */ /* 0x000fda0003f04000 */
[----:B------:R-:W-:Y:S05]  /*0550*/  @!P0 EXIT ;  /* 0x000000000000894d */ /* 0x000fea0003800000 */
[----:B------:R0:W5:Y:S04]  /*0560*/  LDG.E R8, desc[UR4][R6.64+0x28] ;  /* 0x0000280406087981 */ /* 0x000168000c1e1900 */
[----:B------:R0:W5:Y:S04]  /*0570*/  LDG.E R9, desc[UR4][R4.64+0x28] ;  /* 0x0000280404097981 */ /* 0x000168000c1e1900 */
[----:B------:R0:W5:Y:S04]  /*0580*/  LDG.E R15, desc[UR4][R4.64+0xc] ;  /* 0x00000c04040f7981 */ /* 0x000168000c1e1900 */
[----:B------:R0:W5:Y:S01]  /*0590*/  LDG.E R16, desc[UR4][R6.64+0xc] ;  /* 0x00000c0406107981 */ /* 0x000162000c1e1900 */
[----:B------:R-:W-:Y:S01]  /*05a0*/  FSETP.GEU.AND P0, PT, R0, 9.9999999747524270788e-07, PT ;  /* 0x358637bd0000780b */ /* 0x000fe20003f0e000 */
[----:B------:R-:W-:Y:S01]  /*05b0*/  BSSY.RECONVERGENT B0, `(.L_x_5) ;  /* 0x0000015000007945 */ /* 0x000fe20003800200 */
[----:B------:R-:W-:Y:S01]  /*05c0*/  HFMA2 R17, -RZ, RZ, 0, 0 ;  /* 0x00000000ff117431 */ /* 0x000fe200000001ff */
[----:B------:R-:W-:-:S10]  /*05d0*/  CS2R R2, SRZ ;  /* 0x0000000000027805 */ /* 0x000fd4000001ff00 */
[----:B0-----:R-:W-:Y:S05]  /*05e0*/  @!P0 BRA `(.L_x_6) ;  /* 0x0000000000448947 */ /* 0x001fea0003800000 */
[----:B------:R-:W-:Y:S01]  /*05f0*/  VIADD R2, R0, 0x1800000 ;  /* 0x0180000000027836 */ /* 0x000fe20000000000 */
[----:B------:R-:W-:Y:S04]  /*0600*/  BSSY.RECONVERGENT B1, `(.L_x_7) ;  /* 0x000000c000017945 */ /* 0x000fe80003800200 */
[----:B------:R-:W-:-:S04]  /*0610*/  LOP3.LUT R2, R2, 0x7f800000, RZ, 0xc0, !PT ;  /* 0x7f80000002027812 */ /* 0x000fc800078ec0ff */
[----:B------:R-:W-:-:S13]  /*0620*/  ISETP.GT.U32.AND P0, PT, R2, 0x1ffffff, PT ;  /* 0x01ffffff0200780c */ /* 0x000fda0003f04070 */
[----:B------:R-:W-:Y:S05]  /*0630*/  @P0 BRA `(.L_x_8) ;  /* 0x0000000000100947 */ /* 0x000fea0003800000 */
[----:B------:R-:W-:-:S07]  /*0640*/  MOV R17, 0x660 ;  /* 0x0000066000117802 */ /* 0x000fce0000000f00 */
[----:B-----5:R-:W-:Y:S05]  /*0650*/  CALL.REL.NOINC `($__internal_0_$__cuda_sm20_rcp_rn_f32_slowpath) ;  /* 0x0000000400c07944 */ /* 0x020fea0003c00000 */
[----:B------:R-:W-:Y:S01]  /*0660*/  IMAD.MOV.U32 R17, RZ, RZ, R18 ;  /* 0x000000ffff117224 */ /* 0x000fe200078e0012 */
[----:B------:R-:W-:Y:S06]  /*0670*/  BRA `(.L_x_9) ;  /* 0x0000000000107947 */ /* 0x000fec0003800000 */
.L_x_8:
[----:B------:R-:W0:Y:S02]  /*0680*/  MUFU.RCP R17, R0 ;  /* 0x0000000000117308 */ /* 0x000e240000001000 */
[----:B0-----:R-:W-:-:S04]  /*0690*/  FFMA R2, R17, R0, -1 ;  /* 0xbf80000011027423 */ /* 0x001fc80000000000 */
[----:B------:R-:W-:-:S04]  /*06a0*/  FADD.FTZ R2, -R2, -RZ ;  /* 0x800000ff02027221 */ /* 0x000fc80000010100 */
[----:B------:R-:W-:-:S07]  /*06b0*/  FFMA R17, R17, R2, R17 ;  /* 0x0000000211117223 */ /* 0x000fce0000000011 */
.L_x_9:
[----:B------:R-:W-:Y:S05]  /*06c0*/  BSYNC.RECONVERGENT B1 ;  /* 0x0000000000017941 */ /* 0x000fea0003800200 */
.L_x_7:
[-C--:B------:R-:W-:Y:S01]  /*06d0*/  FMUL R2, R12, R17.reuse ;  /* 0x000000110c027220 */ /* 0x080fe20000400000 */
[-C--:B------:R-:W-:Y:S01]  /*06e0*/  FMUL R3, R13, R17.reuse ;  /* 0x000000110d037220 */ /* 0x080fe20000400000 */
[----:B------:R-:W-:-:S07]  /*06f0*/  FMUL R17, R14, R17 ;  /* 0x000000110e117220 */ /* 0x000fce0000400000 */
.L_x_6:
[----:B------:R-:W-:Y:S05]  /*0700*/  BSYNC.RECONVERGENT B0 ;  /* 0x0000000000007941 */ /* 0x000fea0003800200 */
.L_x_5:
[----:B------:R-:W0:Y:S01]  /*0710*/  LDCU UR6, c[0x0][0x3a0] ;  /* 0x00007400ff0677ac */ /* 0x000e220008000800 */
[----:B-----5:R-:W-:Y:S01]  /*0720*/  LOP3.LUT P0, RZ, R16, R15, RZ, 0xc0, !PT ;  /* 0x0000000f10ff7212 */ /* 0x020fe2000780c0ff */
[----:B------:R-:W-:-:S12]  /*0730*/  BSSY.RECONVERGENT B0, `(.L_x_10) ;  /* 0x0000017000007945 */ /* 0x000fd80003800200 */
[----:B------:R-:W-:Y:S01]  /*0740*/  @!P0 FMUL R11, R11, 3 ;  /* 0x404000000b0b8820 */ /* 0x000fe20000400000 */
[----:B0-----:R-:W-:-:S03]  /*0750*/  FMUL R13, R10, UR6 ;  /* 0x000000060a0d7c20 */ /* 0x001fc60008400000 */
[----:B------:R-:W-:-:S04]  /*0760*/  FADD R0, -R11, R0 ;  /* 0x000000000b007221 */ /* 0x000fc80000000100 */
[----:B------:R-:W-:-:S04]  /*0770*/  FMUL R0, R0, R13 ;  /* 0x0000000d00007220 */ /* 0x000fc80000400000 */
[C---:B------:R-:W-:Y:S01]  /*0780*/  FMUL R10, R0.reuse, R3 ;  /* 0x00000003000a7220 */ /* 0x040fe20000400000 */
[C---:B------:R-:W-:Y:S01]  /*0790*/  FMUL R11, R0.reuse, R2 ;  /* 0x00000002000b7220 */ /* 0x040fe20000400000 */
[----:B------:R-:W-:Y:S02]  /*07a0*/  FMUL R12, R0, R17 ;  /* 0x00000011000c7220 */ /* 0x000fe40000400000 */
[----:B------:R-:W-:-:S04]  /*07b0*/  FMUL R2, R10, R10 ;  /* 0x0000000a0a027220 */ /* 0x000fc80000400000 */
[----:B------:R-:W-:-:S04]  /*07c0*/  FFMA R3, R11, R11, R2 ;  /* 0x0000000b0b037223 */ /* 0x000fc80000000002 */
[----:B------:R-:W-:-:S04]  /*07d0*/  FFMA R0, R12, R12, R3 ;  /* 0x0000000c0c007223 */ /* 0x000fc80000000003 */
[----:B------:R0:W1:Y:S01]  /*07e0*/  MUFU.RSQ R13, R0 ;  /* 0x00000000000d7308 */ /* 0x0000620000001400 */
[----:B------:R-:W-:-:S04]  /*07f0*/  IADD3 R2, PT, PT, R0, -0xd000000, RZ ;  /* 0xf300000000027810 */ /* 0x000fc80007ffe0ff */
[----:B------:R-:W-:-:S13]  /*0800*/  ISETP.GT.U32.AND P0, PT, R2, 0x727fffff, PT ;  /* 0x727fffff0200780c */ /* 0x000fda0003f04070 */
[----:B01----:R-:W-:Y:S05]  /*0810*/  @!P0 BRA `(.L_x_11) ;  /* 0x0000000000108947 */ /* 0x003fea0003800000 */
[----:B------:R-:W-:-:S07]  /*0820*/  MOV R18, 0x840 ;  /* 0x0000084000127802 */ /* 0x000fce0000000f00 */
[----:B------:R-:W-:Y:S05]  /*0830*/  CALL.REL.NOINC `($__internal_1_$__cuda_sm20_sqrt_rn_f32_slowpath) ;  /* 0x0000000800207944 */ /* 0x000fea0003c00000 */
[----:B------:R-:W-:Y:S01]  /*0840*/  IMAD.MOV.U32 R3, RZ, RZ, R0 ;  /* 0x000000ffff037224 */ /* 0x000fe200078e0000 */
[----:B------:R-:W-:Y:S06]  /*0850*/  BRA `(.L_x_12) ;  /* 0x0000000000107947 */ /* 0x000fec0003800000 */
.L_x_11:
[----:B------:R-:W-:Y:S01]  /*0860*/  FMUL.FTZ R3, R0, R13 ;  /* 0x0000000d00037220 */ /* 0x000fe20000410000 */
[----:B------:R-:W-:-:S03]  /*0870*/  FMUL.FTZ R2, R13, 0.5 ;  /* 0x3f0000000d027820 */ /* 0x000fc60000410000 */
[----:B------:R-:W-:-:S04]  /*0880*/  FFMA R0, -R3, R3, R0 ;  /* 0x0000000303007223 */ /* 0x000fc80000000100 */
[----:B------:R-:W-:-:S07]  /*0890*/  FFMA R3, R0, R2, R3 ;  /* 0x0000000200037223 */ /* 0x000fce0000000003 */
.L_x_12:
[----:B------:R-:W-:Y:S05]  /*08a0*/  BSYNC.RECONVERGENT B0 ;  /* 0x0000000000007941 */ /* 0x000fea0003800200 */
.L_x_10:
[----:B------:R-:W-:Y:S01]  /*08b0*/  FSETP.GT.AND P0, PT, R3, 1000, PT ;  /* 0x447a00000300780b */ /* 0x000fe20003f04000 */
[----:B------:R-:W-:-:S12]  /*08c0*/  BSSY.RECONVERGENT B0, `(.L_x_13) ;  /* 0x0000014000007945 */ /* 0x000fd80003800200 */
[----:B------:R-:W-:Y:S05]  /*08d0*/  @!P0 BRA `(.L_x_14) ;  /* 0x0000000000488947 */ /* 0x000fea0003800000 */
[----:B------:R-:W0:Y:S01]  /*08e0*/  MUFU.RCP R0, R3 ;  /* 0x0000000300007308 */ /* 0x000e220000001000 */
[----:B------:R-:W-:Y:S01]  /*08f0*/  UMOV UR6, 0x447a0000 ;  /* 0x447a000000067882 */ /* 0x000fe20000000000 */
[----:B------:R-:W-:Y:S01]  /*0900*/  BSSY.RECONVERGENT B1, `(.L_x_15) ;  /* 0x000000c000017945 */ /* 0x000fe20003800200 */
[----:B------:R-:W-:-:S05]  /*0910*/  IMAD.U32 R14, RZ, RZ, UR6 ;  /* 0x00000006ff0e7e24 */ /* 0x000fca000f8e00ff */
[----:B------:R-:W1:Y:S01]  /*0920*/  FCHK P0, R14, R3 ;  /* 0x000000030e007302 */ /* 0x000e620000000000 */
[----:B0-----:R-:W-:-:S04]  /*0930*/  FFMA R13, R0, -R3, 1 ;  /* 0x3f800000000d7423 */ /* 0x001fc80000000803 */
[----:B------:R-:W-:-:S04]  /*0940*/  FFMA R0, R0, R13, R0 ;  /* 0x0000000d00007223 */ /* 0x000fc80000000000 */
[----:B------:R-:W-:-:S04]  /*0950*/  FFMA R2, R0, 1000, RZ ;  /* 0x447a000000027823 */ /* 0x000fc800000000ff */
[----:B------:R-:W-:-:S04]  /*0960*/  FFMA R13, R2, -R3, 1000 ;  /* 0x447a0000020d7423 */ /* 0x000fc80000000803 */
[----:B------:R-:W-:Y:S01]  /*0970*/  FFMA R13, R0, R13, R2 ;  /* 0x0000000d000d7223 */ /* 0x000fe20000000002 */
[----:B-1----:R-:W-:Y:S06]  /*0980*/  @!P0 BRA `(.L_x_16) ;  /* 0x00000000000c8947 */ /* 0x002fec0003800000 */
[----:B------:R-:W-:Y:S01]  /*0990*/  HFMA2 R0, -RZ, RZ, 4.4765625, 0 ;  /* 0x447a0000ff007431 */ /* 0x000fe200000001ff */
[----:B------:R-:W-:-:S07]  /*09a0*/  MOV R14, 0x9c0 ;  /* 0x000009c0000e7802 */ /* 0x000fce0000000f00 */
[----:B------:R-:W-:Y:S05]  /*09b0*/  CALL.REL.NOINC `($__internal_2_$__cuda_sm3x_div_rn_noftz_f32_slowpath) ;  /* 0x00000008001c7944 */ /* 0x000fea0003c00000 */
.L_x_16:
[----:B------:R-:W-:Y:S05]  /*09c0*/  BSYNC.RECONVERGENT B1 ;  /* 0x0000000000017941 */ /* 0x000fea0003800200 */
.L_x_15:
[-C--:B------:R-:W-:Y:S01]  /*09d0*/  FMUL R11, R11, R13.reuse ;  /* 0x0000000d0b0b7220 */ /* 0x080fe20000400000 */
[-C--:B------:R-:W-:Y:S01]  /*09e0*/  FMUL R10, R10, R13.reuse ;  /* 0x0000000d0a0a7220 */ /* 0x080fe20000400000 */
[----:B------:R-:W-:-:S07]  /*09f0*/  FMUL R12, R12, R13 ;  /* 0x0000000d0c0c7220 */ /* 0x000fce0000400000 */
.L_x_14:
[----:B------:R-:W-:Y:S05]  /*0a00*/  BSYNC.RECONVERGENT B0 ;  /* 0x0000000000007941 */ /* 0x000fea0003800200 */
.L_x_13:
[----:B------:R-:W-:Y:S01]  /*0a10*/  FMNMX R8, R8, 9.9999999747524270788e-07, !PT ;  /* 0x358637bd08087809 */ /* 0x000fe20007800000 */
[----:B------:R-:W-:Y:S04]  /*0a20*/  BSSY.RECONVERGENT B0, `(.L_x_17) ;  /* 0x000000e000007945 */ /* 0x000fe80003800200 */
[----:B------:R-:W-:-:S05]  /*0a30*/  VIADD R0, R8, 0x1800000 ;  /* 0x0180000008007836 */ /* 0x000fca0000000000 */
[----:B------:R-:W-:-:S04]  /*0a40*/  LOP3.LUT R0, R0, 0x7f800000, RZ, 0xc0, !PT ;  /* 0x7f80000000007812 */ /* 0x000fc800078ec0ff */
[----:B------:R-:W-:-:S13]  /*0a50*/  ISETP.GT.U32.AND P0, PT, R0, 0x1ffffff, PT ;  /* 0x01ffffff0000780c */ /* 0x000fda0003f04070 */
[----:B------:R-:W-:Y:S05]  /*0a60*/  @P0 BRA `(.L_x_18) ;  /* 0x0000000000140947 */ /* 0x000fea0003800000 */
[----:B------:R-:W-:Y:S01]  /*0a70*/  IMAD.MOV.U32 R0, RZ, RZ, R8 ;  /* 0x000000ffff007224 */ /* 0x000fe200078e0008 */
[----:B------:R-:W-:-:S07]  /*0a80*/  MOV R17, 0xaa0 ;  /* 0x00000aa000117802 */ /* 0x000fce0000000f00 */
[----:B------:R-:W-:Y:S05]  /*0a90*/  CALL.REL.NOINC `($__internal_0_$__cuda_sm20_rcp_rn_f32_slowpath) ;  /* 0x0000000000b07944 */ /* 0x000fea0003c00000 */
[----:B------:R-:W-:Y:S01]  /*0aa0*/  MOV R3, R18 ;  /* 0x0000001200037202 */ /* 0x000fe20000000f00 */
[----:B------:R-:W-:Y:S06]  /*0ab0*/  BRA `(.L_x_19) ;  /* 0x0000000000107947 */ /* 0x000fec0003800000 */
.L_x_18:
[----:B------:R-:W0:Y:S02]  /*0ac0*/  MUFU.RCP R3, R8 ;  /* 0x0000000800037308 */ /* 0x000e240000001000 */
[----:B0-----:R-:W-:-:S04]  /*0ad0*/  FFMA R0, R8, R3, -1 ;  /* 0xbf80000008007423 */ /* 0x001fc80000000003 */
[----:B------:R-:W-:-:S04]  /*0ae0*/  FADD.FTZ R0, -R0, -RZ ;  /* 0x800000ff00007221 */ /* 0x000fc80000010100 */
[----:B------:R-:W-:-:S07]  /*0af0*/  FFMA R3, R3, R0, R3 ;  /* 0x0000000003037223 */ /* 0x000fce0000000003 */
.L_x_19:
[----:B------:R-:W-:Y:S05]  /*0b00*/  BSYNC.RECONVERGENT B0 ;  /* 0x0000000000007941 */ /* 0x000fea0003800200 */
.L_x_17:
[----:B------:R-:W-:Y:S01]  /*0b10*/  FMNMX R14, R9, 9.9999999747524270788e-07, !PT ;  /* 0x358637bd090e7809 */ /* 0x000fe20007800000 */
[----:B------:R-:W-:Y:S01]  /*0b20*/  UMOV UR6, 0x3f800000 ;  /* 0x3f80000000067882 */ /* 0x000fe20000000000 */
[----:B------:R-:W-:Y:S01]  /*0b30*/  BSSY.RECONVERGENT B0, `(.L_x_20) ;  /* 0x0000011000007945 */ /* 0x000fe20003800200 */
[----:B------:R-:W-:Y:S01]  /*0b40*/  IMAD.U32 R15, RZ, RZ, UR6 ;  /* 0x00000006ff0f7e24 */ /* 0x000fe2000f8e00ff */
[----:B------:R-:W0:Y:S01]  /*0b50*/  MUFU.RCP R0, R14 ;  /* 0x0000000e00007308 */ /* 0x000e220000001000 */
[----:B------:R-:W-:-:S07]  /*0b60*/  FMUL R8, R3, R10 ;  /* 0x0000000a03087220 */ /* 0x000fce0000400000 */
[----:B------:R-:W1:Y:S01]  /*0b70*/  FCHK P0, -R15, R14 ;  /* 0x0000000e0f007302 */ /* 0x000e620000000100 */
[----:B0-----:R-:W-:-:S04]  /*0b80*/  FFMA R9, -R14, R0, 1 ;  /* 0x3f8000000e097423 */ /* 0x001fc80000000100 */
[----:B------:R-:W-:Y:S01]  /*0b90*/  FFMA R0, R0, R9, R0 ;  /* 0x0000000900007223 */ /* 0x000fe20000000000 */
[----:B------:R-:W-:-:S03]  /*0ba0*/  FMUL R9, R3, R11 ;  /* 0x0000000b03097220 */ /* 0x000fc60000400000 */
[----:B------:R-:W-:-:S04]  /*0bb0*/  FFMA R13, R0, -1, RZ ;  /* 0xbf800000000d7823 */ /* 0x000fc800000000ff */
[----:B------:R-:W-:-:S04]  /*0bc0*/  FFMA R2, -R14, R13, -1 ;  /* 0xbf8000000e027423 */ /* 0x000fc8000000010d */
[----:B------:R-:W-:Y:S01]  /*0bd0*/  FFMA R13, R0, R2, R13 ;  /* 0x00000002000d7223 */ /* 0x000fe2000000000d */
[----:B------:R-:W-:Y:S01]  /*0be0*/  FMUL R2, R3, R12 ;  /* 0x0000000c03027220 */ /* 0x000fe20000400000 */
[----:B-1----:R-:W-:Y:S06]  /*0bf0*/  @!P0 BRA `(.L_x_21) ;  /* 0x0000000000108947 */ /* 0x002fec0003800000 */
[----:B------:R-:W-:Y:S02]  /*0c00*/  HFMA2 R0, -RZ, RZ, -1.875, 0 ;  /* 0xbf800000ff007431 */ /* 0x000fe400000001ff */
[----:B------:R-:W-:Y:S01]  /*0c10*/  IMAD.MOV.U32 R3, RZ, RZ, R14 ;  /* 0x000000ffff037224 */ /* 0x000fe200078e000e */
[----:B------:R-:W-:-:S07]  /*0c20*/  MOV R14, 0xc40 ;  /* 0x00000c40000e7802 */ /* 0x000fce0000000f00 */
[----:B------:R-:W-:Y:S05]  /*0c30*/  CALL.REL.NOINC `($__internal_2_$__cuda_sm3x_div_rn_noftz_f32_slowpath) ;  /* 0x00000004007c7944 */ /* 0x000fea0003c00000 */
.L_x_21:
[----:B------:R-:W-:Y:S05]  /*0c40*/  BSYNC.RECONVERGENT B0 ;  /* 0x0000000000007941 */ /* 0x000fea0003800200 */
.L_x_20:
[----:B------:R-:W0:Y:S01]  /*0c50*/  LDCU UR6, c[0x0][0x39c] ;  /* 0x00007380ff0677ac */ /* 0x000e220008000800 */
[C---:B------:R-:W-:Y:S01]  /*0c60*/  FMUL R11, R13.reuse, R11 ;  /* 0x0000000b0d0b7220 */ /* 0x040fe20000400000 */
[C---:B------:R-:W-:Y:S01]  /*0c70*/  FMUL R10, R13.reuse, R10 ;  /* 0x0000000a0d0a7220 */ /* 0x040fe20000400000 */
[----:B------:R-:W-:Y:S01]  /*0c80*/  FMUL R12, R13, R12 ;  /* 0x0000000c0d0c7220 */ /* 0x000fe20000400000 */
[----:B0-----:R-:W-:Y:S01]  /*0c90*/  FMUL R9, R9, UR6 ;  /* 0x0000000609097c20 */ /* 0x001fe20008400000 */
[----:B------:R-:W-:Y:S01]  /*0ca0*/  FMUL R3, R8, UR6 ;  /* 0x0000000608037c20 */ /* 0x000fe20008400000 */
[----:B------:R-:W-:Y:S01]  /*0cb0*/  FMUL R13, R2, UR6 ;  /* 0x00000006020d7c20 */ /* 0x000fe20008400000 */
[----:B------:R-:W-:Y:S01]  /*0cc0*/  FMUL R11, R11, UR6 ;  /* 0x000000060b0b7c20 */ /* 0x000fe20008400000 */
[----:B------:R-:W-:Y:S01]  /*0cd0*/  FMUL R15, R10, UR6 ;  /* 0x000000060a0f7c20 */ /* 0x000fe20008400000 */
[----:B------:R-:W-:Y:S01]  /*0ce0*/  REDG.E.ADD.F32.FTZ.RN.STRONG.GPU desc[UR4][R6.64+0x1c], R9 ;  /* 0x00001c09060079a6 */ /* 0x000fe2000c12f304 */
[----:B------:R-:W-:-:S03]  /*0cf0*/  FMUL R17, R12, UR6 ;  /* 0x000000060c117c20 */ /* 0x000fc60008400000 */
[----:B------:R-:W-:Y:S04]  /*0d00*/  REDG.E.ADD.F32.FTZ.RN.STRONG.GPU desc[UR4][R6.64+0x20], R3 ;  /* 0x00002003060079a6 */ /* 0x000fe8000c12f304 */
[----:B------:R-:W-:Y:S04]  /*0d10*/  REDG.E.ADD.F32.FTZ.RN.STRONG.GPU desc[UR4][R6.64+0x24], R13 ;  /* 0x0000240d060079a6 */ /* 0x000fe8000c12f304 */
[----:B------:R-:W-:Y:S04]  /*0d20*/  REDG.E.ADD.F32.FTZ.RN.STRONG.GPU desc[UR4][R4.64+0x1c], R11 ;  /* 0x00001c0b040079a6 */ /* 0x000fe8000c12f304 */
[----:B------:R-:W-:Y:S04]  /*0d30*/  REDG.E.ADD.F32.FTZ.RN.STRONG.GPU desc[UR4][R4.64+0x20], R15 ;  /* 0x0000200f040079a6 */ /* 0x000fe8000c12f304 */
[----:B------:R-:W-:Y:S01]  /*0d40*/  REDG.E.ADD.F32.FTZ.RN.STRONG.GPU desc[UR4][R4.64+0x24], R17 ;  /* 0x00002411040079a6 */ /* 0x000fe2000c12f304 */
[----:B------:R-:W-:Y:S05]  /*0d50*/  EXIT ;  /* 0x000000000000794d */ /* 0x000fea0003800000 */
        .weak           $__internal_0_$__cuda_sm20_rcp_rn_f32_slowpath
        .type           $__internal_0_$__cuda_sm20_rcp_rn_f32_slowpath,@function
        .size           $__internal_0_$__cuda_sm20_rcp_rn_f32_slowpath,($__internal_1_$__cuda_sm20_sqrt_rn_f32_slowpath - $__internal_0_$__cuda_sm20_rcp_rn_f32_slowpath)
$__internal_0_$__cuda_sm20_rcp_rn_f32_slowpath:
[----:B------:R-:W-:Y:S01]  /*0d60*/  IMAD.SHL.U32 R2, R0, 0x2, RZ ;  /* 0x0000000200027824 */ /* 0x000fe200078e00ff */
[----:B------:R-:W-:Y:S04]  /*0d70*/  BSSY.RECONVERGENT B2, `(.L_x_22) ;  /* 0x0000030000027945 */ /* 0x000fe80003800200 */
[----:B------:R-:W-:-:S04]  /*0d80*/  SHF.R.U32.HI R2, RZ, 0x18, R2 ;  /* 0x00000018ff027819 */ /* 0x000fc80000011602 */
[----:B------:R-:W-:-:S13]  /*0d90*/  ISETP.NE.U32.AND P0, PT, R2, RZ, PT ;  /* 0x000000ff0200720c */ /* 0x000fda0003f05070 */
[----:B------:R-:W-:Y:S05]  /*0da0*/  @P0 BRA `(.L_x_23) ;  /* 0x0000000000280947 */ /* 0x000fea0003800000 */
[----:B------:R-:W-:-:S05]  /*0db0*/  IMAD.SHL.U32 R2, R0, 0x2, RZ ;  /* 0x0000000200027824 */ /* 0x000fca00078e00ff */
[----:B------:R-:W-:-:S13]  /*0dc0*/  ISETP.NE.AND P0, PT, R2, RZ, PT ;  /* 0x000000ff0200720c */ /* 0x000fda0003f05270 */
[----:B------:R-:W-:Y:S01]  /*0dd0*/  @P0 FFMA R18, R0, 1.84467440737095516160e+19, RZ ;  /* 0x5f80000000120823 */ /* 0x000fe200000000ff */
[----:B------:R-:W-:Y:S08]  /*0de0*/  @!P0 MUFU.RCP R3, R0 ;  /* 0x0000000000038308 */ /* 0x000ff00000001000 */
[----:B------:R-:W0:Y:S02]  /*0df0*/  @P0 MUFU.RCP R19, R18 ;  /* 0x0000001200130308 */ /* 0x000e240000001000 */
[----:B0-----:R-:W-:-:S04]  /*0e00*/  @P0 FFMA R2, R18, R19, -1 ;  /* 0xbf80000012020423 */ /* 0x001fc80000000013 */
[----:B------:R-:W-:-:S04]  /*0e10*/  @P0 FADD.FTZ R2, -R2, -RZ ;  /* 0x800000ff02020221 */ /* 0x000fc80000010100 */
[----:B------:R-:W-:-:S04]  /*0e20*/  @P0 FFMA R2, R19, R2, R19 ;  /* 0x0000000213020223 */ /* 0x000fc80000000013 */
[----:B------:R-:W-:Y:S01]  /*0e30*/  @P0 FFMA R3, R2, 1.84467440737095516160e+19, RZ ;  /* 0x5f80000002030823 */ /* 0x000fe200000000ff */
[----:B------:R-:W-:Y:S06]  /*0e40*/  BRA `(.L_x_24) ;  /* 0x0000000000887947 */ /* 0x000fec0003800000 */
.L_x_23:
[----:B------:R-:W-:-:S04]  /*0e50*/  IADD3 R3, PT, PT, R2, -0xfd, RZ ;  /* 0xffffff0302037810 */ /* 0x000fc80007ffe0ff */
[----:B------:R-:W-:-:S13]  /*0e60*/  ISETP.GT.U32.AND P0, PT, R3, 0x1, PT ;  /* 0x000000010300780c */ /* 0x000fda0003f04070 */
[----:B------:R-:W-:Y:S05]  /*0e70*/  @P0 BRA `(.L_x_25) ;  /* 0x0000000000780947 */ /* 0x000fea0003800000 */
[----:B------:R-:W-:Y:S01]  /*0e80*/  LOP3.LUT R18, R0, 0x7fffff, RZ, 0xc0, !PT ;  /* 0x007fffff00127812 */ /* 0x000fe200078ec0ff */
[----:B------:R-:W-:-:S03]  /*0e90*/  IMAD.MOV.U32 R22, RZ, RZ, 0x3 ;  /* 0x00000003ff167424 */ /* 0x000fc600078e00ff */
[----:B------:R-:W-:Y:S02]  /*0ea0*/  LOP3.LUT R19, R18, 0x3f800000, RZ, 0xfc, !PT ;  /* 0x3f80000012137812 */ /* 0x000fe400078efcff */
[----:B------:R-:W-:Y:S02]  /*0eb0*/  SHF.L.U32 R23, R22, R3, RZ ;  /* 0x0000000316177219 */ /* 0x000fe400000006ff */
[----:B------:R-:W0:Y:S02]  /*0ec0*/  MUFU.RCP R18, R19 ;  /* 0x0000001300127308 */ /* 0x000e240000001000 */
[----:B0-----:R-:W-:-:S04]  /*0ed0*/  FFMA R20, R19, R18, -1 ;  /* 0xbf80000013147423 */ /* 0x001fc80000000012 */
[----:B------:R-:W-:-:S04]  /*0ee0*/  FADD.FTZ R21, -R20, -RZ ;  /* 0x800000ff14157221 */ /* 0x000fc80000010100 */
[CCC-:B------:R-:W-:Y:S01]  /*0ef0*/  FFMA.RM R20, R18.reuse, R21.reuse, R18.reuse ;  /* 0x0000001512147223 */ /* 0x1c0fe20000004012 */
[----:B------:R-:W-:-:S04]  /*0f00*/  FFMA.RP R21, R18, R21, R18 ;  /* 0x0000001512157223 */ /* 0x000fc80000008012 */
[C---:B------:R-:W-:Y:S02]  /*0f10*/  LOP3.LUT R18, R20.reuse, 0x7fffff, RZ, 0xc0, !PT ;  /* 0x007fffff14127812 */ /* 0x040fe400078ec0ff */
[----:B------:R-:W-:Y:S02]  /*0f20*/  FSETP.NEU.FTZ.AND P0, PT, R20, R21, PT ;  /* 0x000000151400720b */ /* 0x000fe40003f1d000 */
[----:B------:R-:W-:Y:S02]  /*0f30*/  LOP3.LUT R18, R18, 0x800000, RZ, 0xfc, !PT ;  /* 0x0080000012127812 */ /* 0x000fe400078efcff */
[----:B------:R-:W-:Y:S02]  /*0f40*/  SEL R20, RZ, 0xffffffff, !P0 ;  /* 0xffffffffff147807 */ /* 0x000fe40004000000 */
[----:B------:R-:W-:-:S03]  /*0f50*/  LOP3.LUT R22, R23, R18, RZ, 0xc0, !PT ;  /* 0x0000001217167212 */ /* 0x000fc600078ec0ff */
[----:B------:R-:W-:Y:S01]  /*0f60*/  IMAD.MOV R20, RZ, RZ, -R20 ;  /* 0x000000ffff147224 */ /* 0x000fe200078e0a14 */
[----:B------:R-:W-:-:S04]  /*0f70*/  SHF.R.U32.HI R22, RZ, R3, R22 ;  /* 0x00000003ff167219 */ /* 0x000fc80000011616 */
[----:B------:R-:W-:Y:S02]  /*0f80*/  LOP3.LUT P1, RZ, R20, R3, R18, 0xf8, !PT ;  /* 0x0000000314ff7212 */ /* 0x000fe4000782f812 */
[C---:B------:R-:W-:Y:S02]  /*0f90*/  LOP3.LUT P0, RZ, R22.reuse, 0x1, RZ, 0xc0, !PT ;  /* 0x0000000116ff7812 */ /* 0x040fe4000780c0ff */
[----:B------:R-:W-:-:S04]  /*0fa0*/  LOP3.LUT P2, RZ, R22, 0x2, RZ, 0xc0, !PT ;  /* 0x0000000216ff7812 */ /* 0x000fc8000784c0ff */
[----:B------:R-:W-:Y:S02]  /*0fb0*/  PLOP3.LUT P0, PT, P0, P1, P2, 0xe0, 0x0 ;  /* 0x000000000000781c */ /* 0x000fe40000703c20 */
[----:B------:R-:W-:Y:S02]  /*0fc0*/  LOP3.LUT P1, RZ, R0, 0x7fffff, RZ, 0xc0, !PT ;  /* 0x007fffff00ff7812 */ /* 0x000fe4000782c0ff */
[----:B------:R-:W-:-:S04]  /*0fd0*/  SEL R3, RZ, 0x1, !P0 ;  /* 0x00000001ff037807 */ /* 0x000fc80004000000 */
[----:B------:R-:W-:-:S04]  /*0fe0*/  IADD3 R3, PT, PT, -R3, RZ, RZ ;  /* 0x000000ff03037210 */ /* 0x000fc80007ffe1ff */
[----:B------:R-:W-:Y:S01]  /*0ff0*/  ISETP.GE.AND P0, PT, R3, RZ, PT ;  /* 0x000000ff0300720c */ /* 0x000fe20003f06270 */
[----:B------:R-:W-:-:S05]  /*1000*/  VIADD R3, R2, 0xffffff04 ;  /* 0xffffff0402037836 */ /* 0x000fca0000000000 */
[----:B------:R-:W-:-:S07]  /*1010*/  SHF.R.U32.HI R3, RZ, R3, R18 ;  /* 0x00000003ff037219 */ /* 0x000fce0000011612 */
[----:B------:R-:W-:-:S05]  /*1020*/  @!P0 VIADD R3, R3, 0x1 ;  /* 0x0000000103038836 */ /* 0x000fca0000000000 */
[----:B------:R-:W-:-:S04]  /*1030*/  @!P1 SHF.L.U32 R3, R3, 0x1, RZ ;  /* 0x0000000103039819 */ /* 0x000fc800000006ff */
[----:B------:R-:W-:Y:S01]  /*1040*/  LOP3.LUT R3, R3, 0x80000000, R0, 0xf8, !PT ;  /* 0x8000000003037812 */ /* 0x000fe200078ef800 */
[----:B------:R-:W-:Y:S06]  /*1050*/  BRA `(.L_x_24) ;  /* 0x0000000000047947 */ /* 0x000fec0003800000 */
.L_x_25:
[----:B------:R0:W1:Y:S02]  /*1060*/  MUFU.RCP R3, R0 ;  /* 0x0000000000037308 */ /* 0x0000640000001000 */
.L_x_24:
[----:B------:R-:W-:Y:S05]  /*1070*/  BSYNC.RECONVERGENT B2 ;  /* 0x0000000000027941 */ /* 0x000fea0003800200 */
.L_x_22:
[----:B-1----:R-:W-:Y:S01]  /*1080*/  IMAD.MOV.U32 R18, RZ, RZ, R3 ;  /* 0x000000ffff127224 */ /* 0x002fe200078e0003 */
[----:B------:R-:W-:Y:S01]  /*1090*/  MOV R3, 0x0 ;  /* 0x0000000000037802 */ /* 0x000fe20000000f00 */
[----:B------:R-:W-:-:S04]  /*10a0*/  IMAD.MOV.U32 R2, RZ, RZ, R17 ;  /* 0x000000ffff027224 */ /* 0x000fc800078e0011 */
[----:B0-----:R-:W-:Y:S05]  /*10b0*/  RET.REL.NODEC R2 `(_Z30apply_viewer_preference_kernelP17MediaOntologyNodeiP23MediaOntologyConstraintiff) ;  /* 0xffffffec02d07950 */ /* 0x001fea0003c3ffff */
        .weak           $__internal_1_$__cuda_sm20_sqrt_rn_f32_slowpath
        .type           $__internal_1_$__cuda_sm20_sqrt_rn_f32_slowpath,@function
        .size           $__internal_1_$__cuda_sm20_sqrt_rn_f32_slowpath,($__internal_2_$__cuda_sm3x_div_rn_noftz_f32_slowpath - $__internal_1_$__cuda_sm20_sqrt_rn_f32_slowpath)
$__internal_1_$__cuda_sm20_sqrt_rn_f32_slowpath:
[----:B------:R-:W-:-:S13]  /*10c0*/  LOP3.LUT P0, RZ, R0, 0x7fffffff, RZ, 0xc0, !PT ;  /* 0x7fffffff00ff7812 */ /* 0x000fda000780c0ff */
[----:B------:R-:W-:Y:S01]  /*10d0*/  @!P0 IMAD.MOV.U32 R2, RZ, RZ, R0 ;  /* 0x000000ffff028224 */ /* 0x000fe200078e0000 */
[----:B------:R-:W-:Y:S06]  /*10e0*/  @!P0 BRA `(.L_x_26) ;  /* 0x0000000000408947 */ /* 0x000fec0003800000 */
[----:B------:R-:W-:-:S13]  /*10f0*/  FSETP.GEU.FTZ.AND P0, PT, R0, RZ, PT ;  /* 0x000000ff0000720b */ /* 0x000fda0003f1e000 */
[----:B------:R-:W-:Y:S01]  /*1100*/  @!P0 IMAD.MOV.U32 R2, RZ, RZ, 0x7fffffff ;  /* 0x7fffffffff028424 */ /* 0x000fe200078e00ff */
[----:B------:R-:W-:Y:S06]  /*1110*/  @!P0 BRA `(.L_x_26) ;  /* 0x0000000000348947 */ /* 0x000fec0003800000 */
[----:B------:R-:W-:-:S13]  /*1120*/  FSETP.GTU.FTZ.AND P0, PT, |R0|, +INF , PT ;  /* 0x7f8000000000780b */ /* 0x000fda0003f1c200 */
[----:B------:R-:W-:Y:S01]  /*1130*/  @P0 FADD.FTZ R2, R0, 1 ;  /* 0x3f80000000020421 */ /* 0x000fe20000010000 */
[----:B------:R-:W-:Y:S06]  /*1140*/  @P0 BRA `(.L_x_26) ;  /* 0x0000000000280947 */ /* 0x000fec0003800000 */
[----:B------:R-:W-:-:S13]  /*1150*/  FSETP.NEU.FTZ.AND P0, PT, |R0|, +INF , PT ;  /* 0x7f8000000000780b */ /* 0x000fda0003f1d200 */
[----:B------:R-:W-:-:S04]  /*1160*/  @P0 FFMA R3, R0, 1.84467440737095516160e+19, RZ ;  /* 0x5f80000000030823 */ /* 0x000fc800000000ff */
[----:B------:R-:W0:Y:S02]  /*1170*/  @P0 MUFU.RSQ R2, R3 ;  /* 0x0000000300020308 */ /* 0x000e240000001400 */
[----:B0-----:R-:W-:Y:S01]  /*1180*/  @P0 FMUL.FTZ R16, R3, R2 ;  /* 0x0000000203100220 */ /* 0x001fe20000410000 */
[----:B------:R-:W-:Y:S01]  /*1190*/  @P0 FMUL.FTZ R17, R2, 0.5 ;  /* 0x3f00000002110820 */ /* 0x000fe20000410000 */
[----:B------:R-:W-:Y:S02]  /*11a0*/  @!P0 MOV R2, R0 ;  /* 0x0000000000028202 */ /* 0x000fe40000000f00 */
[----:B------:R-:W-:-:S04]  /*11b0*/  @P0 FADD.FTZ R15, -R16, -RZ ;  /* 0x800000ff100f0221 */ /* 0x000fc80000010100 */
[----:B------:R-:W-:-:S04]  /*11c0*/  @P0 FFMA R15, R16, R15, R3 ;  /* 0x0000000f100f0223 */ /* 0x000fc80000000003 */
[----:B------:R-:W-:-:S04]  /*11d0*/  @P0 FFMA R15, R15, R17, R16 ;  /* 0x000000110f0f0223 */ /* 0x000fc80000000010 */
[----:B------:R-:W-:-:S07]  /*11e0*/  @P0 FMUL.FTZ R2, R15, 2.3283064365386962891e-10 ;  /* 0x2f8000000f020820 */ /* 0x000fce0000410000 */
.L_x_26:
[----:B------:R-:W-:Y:S01]  /*11f0*/  IMAD.MOV.U32 R0, RZ, RZ, R2 ;  /* 0x000000ffff007224 */ /* 0x000fe200078e0002 */
[----:B------:R-:W-:Y:S01]  /*1200*/  MOV R2, R18 ;  /* 0x0000001200027202 */ /* 0x000fe20000000f00 */
[----:B------:R-:W-:-:S04]  /*1210*/  IMAD.MOV.U32 R3, RZ, RZ, 0x0 ;  /* 0x00000000ff037424 */ /* 0x000fc800078e00ff */
[----:B------:R-:W-:Y:S05]  /*1220*/  RET.REL.NODEC R2 `(_Z30apply_viewer_preference_kernelP17MediaOntologyNodeiP23MediaOntologyConstraintiff) ;  /* 0xffffffec02747950 */ /* 0x000fea0003c3ffff */
        .weak           $__internal_2_$__cuda_sm3x_div_rn_noftz_f32_slowpath
        .type           $__internal_2_$__cuda_sm3x_div_rn_noftz_f32_slowpath,@function
        .size           $__internal_2_$__cuda_sm3x_div_rn_noftz_f32_slowpath,(.L_x_256 - $__internal_2_$__cuda_sm3x_div_rn_noftz_f32_slowpath)
$__internal_2_$__cuda_sm3x_div_rn_noftz_f32_slowpath:
[----:B------:R-:W-:Y:S01]  /*1230*/  SHF.R.U32.HI R13, RZ, 0x17, R3 ;  /* 0x00000017ff0d7819 */ /* 0x000fe20000011603 */
[----:B------:R-:W-:Y:S01]  /*1240*/  BSSY.RECONVERGENT B2, `(.L_x_27) ;  /* 0x0000062000027945 */ /* 0x000fe20003800200 */
[----:B------:R-:W-:Y:S02]  /*1250*/  SHF.R.U32.HI R15, RZ, 0x17, R0 ;  /* 0x00000017ff0f7819 */ /* 0x000fe40000011600 */
[----:B------:R-:W-:Y:S02]  /*1260*/  LOP3.LUT R13, R13, 0xff, RZ, 0xc0, !PT ;  /* 0x000000ff0d0d7812 */ /* 0x000fe400078ec0ff */
[----:B------:R-:W-:Y:S02]  /*1270*/  LOP3.LUT R17, R15, 0xff, RZ, 0xc0, !PT ;  /* 0x000000ff0f117812 */ /* 0x000fe400078ec0ff */
[----:B------:R-:W-:-:S03]  /*1280*/  IADD3 R18, PT, PT, R13, -0x1, RZ ;  /* 0xffffffff0d127810 */ /* 0x000fc60007ffe0ff */
[----:B------:R-:W-:Y:S01]  /*1290*/  VIADD R16, R17, 0xffffffff ;  /* 0xffffffff11107836 */ /* 0x000fe20000000000 */
[----:B------:R-:W-:-:S04]  /*12a0*/  ISETP.GT.U32.AND P0, PT, R18, 0xfd, PT ;  /* 0x000000fd1200780c */ /* 0x000fc80003f04070 */
[----:B------:R-:W-:-:S13]  /*12b0*/  ISETP.GT.U32.OR P0, PT, R16, 0xfd, P0 ;  /* 0x000000fd1000780c */ /* 0x000fda0000704470 */
[----:B------:R-:W-:Y:S01]  /*12c0*/  @!P0 MOV R15, RZ ;  /* 0x000000ff000f8202 */ /* 0x000fe20000000f00 */
[----:B------:R-:W-:Y:S06]  /*12d0*/  @!P0 BRA `(.L_x_28) ;  /* 0x00000000005c8947 */ /* 0x000fec0003800000 */
[----:B------:R-:W-:Y:S02]  /*12e0*/  FSETP.GTU.FTZ.AND P0, PT, |R0|, +INF , PT ;  /* 0x7f8000000000780b */ /* 0x000fe40003f1c200 */
[----:B------:R-:W-:-:S04]  /*12f0*/  FSETP.GTU.FTZ.AND P1, PT, |R3|, +INF , PT ;  /* 0x7f8000000300780b */ /* 0x000fc80003f3c200 */
[----:B------:R-:W-:-:S13]  /*1300*/  PLOP3.LUT P0, PT, P0, P1, PT, 0xf8, 0x8f ;  /* 0x00000000008f781c */ /* 0x000fda0000703f70 */
[----:B------:R-:W-:Y:S05]  /*1310*/  @P0 BRA `(.L_x_29) ;  /* 0x00000004004c0947 */ /* 0x000fea0003800000 */
[----:B------:R-:W-:-:S13]  /*1320*/  LOP3.LUT P0, RZ, R3, 0x7fffffff, R0, 0xc8, !PT ;  /* 0x7fffffff03ff7812 */ /* 0x000fda000780c800 */
[----:B------:R-:W-:Y:S05]  /*1330*/  @!P0 BRA `(.L_x_30) ;  /* 0x00000004003c8947 */ /* 0x000fea0003800000 */
[C---:B------:R-:W-:Y:S02]  /*1340*/  FSETP.NEU.FTZ.AND P1, PT, |R0|.reuse, +INF , PT ;  /* 0x7f8000000000780b */ /* 0x040fe40003f3d200 */
[----:B------:R-:W-:Y:S02]  /*1350*/  FSETP.NEU.FTZ.AND P2, PT, |R3|, +INF , PT ;  /* 0x7f8000000300780b */ /* 0x000fe40003f5d200 */
[----:B------:R-:W-:-:S11]  /*1360*/  FSETP.NEU.FTZ.AND P0, PT, |R0|, +INF , PT ;  /* 0x7f8000000000780b */ /* 0x000fd60003f1d200 */
[----:B------:R-:W-:Y:S05]  /*1370*/  @!P2 BRA !P1, `(.L_x_30) ;  /* 0x00000004002ca947 */ /* 0x000fea0004800000 */
[----:B------:R-:W-:-:S04]  /*1380*/  LOP3.LUT P1, RZ, R0, 0x7fffffff, RZ, 0xc0, !PT ;  /* 0x7fffffff00ff7812 */ /* 0x000fc8000782c0ff */
[----:B------:R-:W-:-:S13]  /*1390*/  PLOP3.LUT P1, PT, P2, P1, PT, 0x2f, 0xf2 ;  /* 0x0000000000f2781c */ /* 0x000fda0001722577 */
[----:B------:R-:W-:Y:S05]  /*13a0*/  @P1 BRA `(.L_x_31) ;  /* 0x0000000400181947 */ /* 0x000fea0003800000 */
[----:B------:R-:W-:-:S04]  /*13b0*/  LOP3.LUT P1, RZ, R3, 0x7fffffff, RZ, 0xc0, !PT ;  /* 0x7fffffff03ff7812 */ /* 0x000fc8000782c0ff */
[----:B------:R-:W-:-:S13]  /*13c0*/  PLOP3.LUT P0, PT, P0, P1, PT, 0x2f, 0xf2 ;  /* 0x0000000000f2781c */ /* 0x000fda0000702577 */
[----:B------:R-:W-:Y:S05]  /*13d0*/  @P0 BRA `(.L_x_32) ;  /* 0x0000000400000947 */ /* 0x000fea0003800000 */
[----:B------:R-:W-:Y:S02]  /*13e0*/  ISETP.GE.AND P0, PT, R16, RZ, PT ;  /* 0x000000ff1000720c */ /* 0x000fe40003f06270 */
[----:B------:R-:W-:-:S11]  /*13f0*/  ISETP.GE.AND P1, PT, R18, RZ, PT ;  /* 0x000000ff1200720c */ /* 0x000fd60003f26270 */
[----:B------:R-:W-:Y:S01]  /*1400*/  @P0 IMAD.MOV.U32 R15, RZ, RZ, RZ ;  /* 0x000000ffff0f0224 */ /* 0x000fe200078e00ff */
[----:B------:R-:W-:Y:S01]  /*1410*/  @!P0 MOV R15, 0xffffffc0 ;  /* 0xffffffc0000f8802 */ /* 0x000fe20000000f00 */
[----:B------:R-:W-:Y:S01]  /*1420*/  @!P0 FFMA R0, R0, 1.84467440737095516160e+19, RZ ;  /* 0x5f80000000008823 */ /* 0x000fe200000000ff */
[----:B------:R-:W-:-:S03]  /*1430*/  @!P1 FFMA R3, R3, 1.84467440737095516160e+19, RZ ;  /* 0x5f80000003039823 */ /* 0x000fc600000000ff */
[----:B------:R-:W-:-:S07]  /*1440*/  @!P1 VIADD R15, R15, 0x40 ;  /* 0x000000400f0f9836 */ /* 0x000fce0000000000 */
.L_x_28:
[----:B------:R-:W-:Y:S01]  /*1450*/  LEA R16, R13, 0xc0800000, 0x17 ;  /* 0xc08000000d107811 */ /* 0x000fe200078eb8ff */
[----:B------:R-:W-:Y:S01]  /*1460*/  VIADD R17, R17, 0xffffff81 ;  /* 0xffffff8111117836 */ /* 0x000fe20000000000 */
[----:B------:R-:W-:Y:S02]  /*1470*/  BSSY.RECONVERGENT B3, `(.L_x_33) ;  /* 0x0000035000037945 */ /* 0x000fe40003800200 */
[----:B------:R-:W-:Y:S01]  /*1480*/  IADD3 R18, PT, PT, -R16, R3, RZ ;  /* 0x0000000310127210 */ /* 0x000fe20007ffe1ff */
[----:B------:R-:W-:-:S03]  /*1490*/  IMAD R0, R17, -0x800000, R0 ;  /* 0xff80000011007824 */ /* 0x000fc600078e0200 */
[----:B------:R0:W1:Y:S01]  /*14a0*/  MUFU.RCP R3, R18 ;  /* 0x0000001200037308 */ /* 0x0000620000001000 */
[----:B------:R-:W-:Y:S01]  /*14b0*/  FADD.FTZ R19, -R18, -RZ ;  /* 0x800000ff12137221 */ /* 0x000fe20000010100 */
[----:B0-----:R-:W-:-:S04]  /*14c0*/  IADD3 R18, PT, PT, R17, 0x7f, -R13 ;  /* 0x0000007f11127810 */ /* 0x001fc80007ffe80d */
[----:B------:R-:W-:Y:S01]  /*14d0*/  IADD3 R18, PT, PT, R18, R15, RZ ;  /* 0x0000000f12127210 */ /* 0x000fe20007ffe0ff */
[----:B-1----:R-:W-:-:S04]  /*14e0*/  FFMA R16, R3, R19, 1 ;  /* 0x3f80000003107423 */ /* 0x002fc80000000013 */
[----:B------:R-:W-:-:S04]  /*14f0*/  FFMA R3, R3, R16, R3 ;  /* 0x0000001003037223 */ /* 0x000fc80000000003 */
[----:B------:R-:W-:-:S04]  /*1500*/  FFMA R16, R0, R3, RZ ;  /* 0x0000000300107223 */ /* 0x000fc800000000ff */
[----:B------:R-:W-:-:S04]  /*1510*/  FFMA R20, R19, R16, R0 ;  /* 0x0000001013147223 */ /* 0x000fc80000000000 */
[----:B------:R-:W-:-:S04]  /*1520*/  FFMA R16, R3, R20, R16 ;  /* 0x0000001403107223 */ /* 0x000fc80000000010 */
[----:B------:R-:W-:-:S04]  /*1530*/  FFMA R19, R19, R16, R0 ;  /* 0x0000001013137223 */ /* 0x000fc80000000000 */
[----:B------:R-:W-:-:S05]  /*1540*/  FFMA R0, R3, R19, R16 ;  /* 0x0000001303007223 */ /* 0x000fca0000000010 */
[----:B------:R-:W-:-:S04]  /*1550*/  SHF.R.U32.HI R13, RZ, 0x17, R0 ;  /* 0x00000017ff0d7819 */ /* 0x000fc80000011600 */
[----:B------:R-:W-:-:S05]  /*1560*/  LOP3.LUT R13, R13, 0xff, RZ, 0xc0, !PT ;  /* 0x000000ff0d0d7812 */ /* 0x000fca00078ec0ff */
[----:B------:R-:W-:-:S05]  /*1570*/  IMAD.IADD R17, R13, 0x1, R18 ;  /* 0x000000010d117824 */ /* 0x000fca00078e0212 */
[----:B------:R-:W-:-:S04]  /*1580*/  IADD3 R13, PT, PT, R17, -0x1, RZ ;  /* 0xffffffff110d7810 */ /* 0x000fc80007ffe0ff */
[----:B------:R-:W-:-:S13]  /*1590*/  ISETP.GE.U32.AND P0, PT, R13, 0xfe, PT ;  /* 0x000000fe0d00780c */ /* 0x000fda0003f06070 */
[----:B------:R-:W-:Y:S05]  /*15a0*/  @!P0 BRA `(.L_x_34) ;  /* 0x0000000000808947 */ /* 0x000fea0003800000 */
[----:B------:R-:W-:-:S13]  /*15b0*/  ISETP.GT.AND P0, PT, R17, 0xfe, PT ;  /* 0x000000fe1100780c */ /* 0x000fda0003f04270 */
[----:B------:R-:W-:Y:S05]  /*15c0*/  @P0 BRA `(.L_x_35) ;  /* 0x00000000006c0947 */ /* 0x000fea0003800000 */
[----:B------:R-:W-:-:S13]  /*15d0*/  ISETP.GE.AND P0, PT, R17, 0x1, PT ;  /* 0x000000011100780c */ /* 0x000fda0003f06270 */
[----:B------:R-:W-:Y:S05]  /*15e0*/  @P0 BRA `(.L_x_36) ;  /* 0x0000000000740947 */ /* 0x000fea0003800000 */
[----:B------:R-:W-:Y:S02]  /*15f0*/  ISETP.GE.AND P0, PT, R17, -0x18, PT ;  /* 0xffffffe81100780c */ /* 0x000fe40003f06270 */
[----:B------:R-:W-:-:S11]  /*1600*/  LOP3.LUT R0, R0, 0x80000000, RZ, 0xc0, !PT ;  /* 0x8000000000007812 */ /* 0x000fd600078ec0ff */
[----:B------:R-:W-:Y:S05]  /*1610*/  @!P0 BRA `(.L_x_36) ;  /* 0x0000000000688947 */ /* 0x000fea0003800000 */
[-CC-:B------:R-:W-:Y:S01]  /*1620*/  FFMA.RZ R13, R3, R19.reuse, R16.reuse ;  /* 0x00000013030d7223 */ /* 0x180fe2000000c010 */
[C---:B------:R-:W-:Y:S01]  /*1630*/  VIADD R18, R17.reuse, 0x20 ;  /* 0x0000002011127836 */ /* 0x040fe20000000000 */
[C---:B------:R-:W-:Y:S02]  /*1640*/  ISETP.NE.AND P2, PT, R17.reuse, RZ, PT ;  /* 0x000000ff1100720c */ /* 0x040fe40003f45270 */
[----:B------:R-:W-:Y:S02]  /*1650*/  ISETP.NE.AND P1, PT, R17, RZ, PT ;  /* 0x000000ff1100720c */ /* 0x000fe40003f25270 */
[----:B------:R-:W-:Y:S01]  /*1660*/  LOP3.LUT R15, R13, 0x7fffff, RZ, 0xc0, !PT ;  /* 0x007fffff0d0f7812 */ /* 0x000fe200078ec0ff */
[CCC-:B------:R-:W-:Y:S01]  /*1670*/  FFMA.RP R13, R3.reuse, R19.reuse, R16.reuse ;  /* 0x00000013030d7223 */ /* 0x1c0fe20000008010 */
[----:B------:R-:W-:Y:S01]  /*1680*/  FFMA.RM R16, R3, R19, R16 ;  /* 0x0000001303107223 */ /* 0x000fe20000004010 */
[----:B------:R-:W-:Y:S02]  /*1690*/  IADD3 R3, PT, PT, -R17, RZ, RZ ;  /* 0x000000ff11037210 */ /* 0x000fe40007ffe1ff */
[----:B------:R-:W-:-:S02]  /*16a0*/  LOP3.LUT R15, R15, 0x800000, RZ, 0xfc, !PT ;  /* 0x008000000f0f7812 */ /* 0x000fc400078efcff */
[----:B------:R-:W-:Y:S02]  /*16b0*/  FSETP.NEU.FTZ.AND P0, PT, R13, R16, PT ;  /* 0x000000100d00720b */ /* 0x000fe40003f1d000 */
[----:B------:R-:W-:Y:S02]  /*16c0*/  SHF.L.U32 R18, R15, R18, RZ ;  /* 0x000000120f127219 */ /* 0x000fe400000006ff */
[----:B------:R-:W-:Y:S02]  /*16d0*/  SEL R16, R3, RZ, P2 ;  /* 0x000000ff03107207 */ /* 0x000fe40001000000 */
[----:B------:R-:W-:Y:S02]  /*16e0*/  ISETP.NE.AND P1, PT, R18, RZ, P1 ;  /* 0x000000ff1200720c */ /* 0x000fe40000f25270 */
[----:B------:R-:W-:Y:S02]  /*16f0*/  SHF.R.U32.HI R16, RZ, R16, R15 ;  /* 0x00000010ff107219 */ /* 0x000fe4000001160f */
[----:B------:R-:W-:-:S02]  /*1700*/  PLOP3.LUT P0, PT, P0, P1, PT, 0xf8, 0x8f ;  /* 0x00000000008f781c */ /* 0x000fc40000703f70 */
[----:B------:R-:W-:Y:S02]  /*1710*/  SHF.R.U32.HI R18, RZ, 0x1, R16 ;  /* 0x00000001ff127819 */ /* 0x000fe40000011610 */
[----:B------:R-:W-:-:S04]  /*1720*/  SEL R3, RZ, 0x1, !P0 ;  /* 0x00000001ff037807 */ /* 0x000fc80004000000 */
[----:B------:R-:W-:-:S04]  /*1730*/  LOP3.LUT R3, R3, 0x1, R18, 0xf8, !PT ;  /* 0x0000000103037812 */ /* 0x000fc800078ef812 */
[----:B------:R-:W-:-:S05]  /*1740*/  LOP3.LUT R3, R3, R16, RZ, 0xc0, !PT ;  /* 0x0000001003037212 */ /* 0x000fca00078ec0ff */
[----:B------:R-:W-:-:S05]  /*1750*/  IMAD.IADD R3, R18, 0x1, R3 ;  /* 0x0000000112037824 */ /* 0x000fca00078e0203 */
[----:B------:R-:W-:Y:S01]  /*1760*/  LOP3.LUT R0, R3, R0, RZ, 0xfc, !PT ;  /* 0x0000000003007212 */ /* 0x000fe200078efcff */
[----:B------:R-:W-:Y:S06]  /*1770*/  BRA `(.L_x_36) ;  /* 0x0000000000107947 */ /* 0x000fec0003800000 */
.L_x_35:
[----:B------:R-:W-:-:S04]  /*1780*/  LOP3.LUT R0, R0, 0x80000000, RZ, 0xc0, !PT ;  /* 0x8000000000007812 */ /* 0x000fc800078ec0ff */
[----:B------:R-:W-:Y:S01]  /*1790*/  LOP3.LUT R0, R0, 0x7f800000, RZ, 0xfc, !PT ;  /* 0x7f80000000007812 */ /* 0x000fe200078efcff */
[----:B------:R-:W-:Y:S06]  /*17a0*/  BRA `(.L_x_36) ;  /* 0x0000000000047947 */ /* 0x000fec0003800000 */
.L_x_34:
[----:B------:R-:W-:-:S07]  /*17b0*/  LEA R0, R18, R0, 0x17 ;  /* 0x0000000012007211 */ /* 0x000fce00078eb8ff */
.L_x_36:
[----:B------:R-:W-:Y:S05]  /*17c0*/  BSYNC.RECONVERGENT B3 ;  /* 0x0000000000037941 */ /* 0x000fea0003800200 */
.L_x_33:
[----:B------:R-:W-:Y:S05]  /*17d0*/  BRA `(.L_x_37) ;  /* 0x0000000000207947 */ /* 0x000fea0003800000 */
.L_x_32:
[----:B------:R-:W-:-:S04]  /*17e0*/  LOP3.LUT R0, R3, 0x80000000, R0, 0x48, !PT ;  /* 0x8000000003007812 */ /* 0x000fc800078e4800 */
[----:B------:R-:W-:Y:S01]  /*17f0*/  LOP3.LUT R0, R0, 0x7f800000, RZ, 0xfc, !PT ;  /* 0x7f80000000007812 */ /* 0x000fe200078efcff */
[----:B------:R-:W-:Y:S06]  /*1800*/  BRA `(.L_x_37) ;  /* 0x0000000000147947 */ /* 0x000fec0003800000 */
.L_x_31:
[----:B------:R-:W-:Y:S01]  /*1810*/  LOP3.LUT R0, R3, 0x80000000, R0, 0x48, !PT ;  /* 0x8000000003007812 */ /* 0x000fe200078e4800 */
[----:B------:R-:W-:Y:S06]  /*1820*/  BRA `(.L_x_37) ;  /* 0x00000000000c7947 */ /* 0x000fec0003800000 */
.L_x_30:
[----:B------:R-:W0:Y:S01]  /*1830*/  MUFU.RSQ R0, -QNAN ;  /* 0xffc0000000007908 */ /* 0x000e220000001400 */
[----:B------:R-:W-:Y:S05]  /*1840*/  BRA `(.L_x_37) ;  /* 0x0000000000047947 */ /* 0x000fea0003800000 */
.L_x_29:
[----:B------:R-:W-:-:S07]  /*1850*/  FADD.FTZ R0, R0, R3 ;  /* 0x0000000300007221 */ /* 0x000fce0000010000 */
.L_x_37:
[----:B------:R-:W-:Y:S05]  /*1860*/  BSYNC.RECONVERGENT B2 ;  /* 0x0000000000027941 */ /* 0x000fea0003800200 */
.L_x_27:
[----:B------:R-:W-:Y:S02]  /*1870*/  HFMA2 R15, -RZ, RZ, 0, 0 ;  /* 0x00000000ff0f7431 */ /* 0x000fe400000001ff */
[----:B0-----:R-:W-:Y:S02]  /*1880*/  IMAD.MOV.U32 R13, RZ, RZ, R0 ;  /* 0x000000ffff0d7224 */ /* 0x001fe400078e0000 */
[----:B------:R-:W-:Y:S05]  /*1890*/  RET.REL.NODEC R14 `(_Z30apply_viewer_preference_kernelP17MediaOntologyNodeiP23MediaOntologyConstraintiff) ;  /* 0xffffffe40ed87950 */ /* 0x000fea0003c3ffff */
.L_x_38:
[----:B------:R-:W-:-:S00]  /*18a0*/  BRA `(.L_x_38) ;  /* 0xfffffffc00fc7947 */ /* 0x000fc0000383ffff */
[----:B------:R-:W-:-:S00]  /*18b0*/  NOP ;  /* 0x0000000000007918 */ /* 0x000fc00000000000 */
        /* <DEDUP_REMOVED lines=12> */
.L_x_256:


//--------------------- .text._Z31apply_cultural_alignment_kernelP17MediaOntologyNodeiP23MediaOntologyConstraintiff --------------------------
	.section	.text._Z31apply_cultural_alignment_kernelP17MediaOntologyNodeiP23MediaOntologyConstraintiff,"ax",@progbits
	.align	128
        .global         _Z31apply_cultural_alignment_kernelP17MediaOntologyNodeiP23MediaOntologyConstraintiff
        .type           _Z31apply_cultural_alignment_kernelP17MediaOntologyNodeiP23MediaOntologyConstraintiff,@function
        .size           _Z31apply_cultural_alignment_kernelP17MediaOntologyNodeiP23MediaOntologyConstraintiff,(.L_x_259 - _Z31apply_cultural_alignment_kernelP17MediaOntologyNodeiP23MediaOntologyConstraintiff)
        .other          _Z31apply_cultural_alignment_kernelP17MediaOntologyNodeiP23MediaOntologyConstraintiff,@"STO_CUDA_ENTRY STV_DEFAULT"
_Z31apply_cultural_alignment_kernelP17MediaOntologyNodeiP23MediaOntologyConstraintiff:
.text._Z31apply_cultural_alignment_kernelP17MediaOntologyNodeiP23MediaOntologyConstraintiff:
        /* <DEDUP_REMOVED lines=28> */
.L_x_40:
        /* <DEDUP_REMOVED lines=16> */
.L_x_39:
[----:B------:R1:W5:Y:S01]  /*02c0*/  LDG.E R15, desc[UR4][R6.64+0x10] ;  /* 0x00001004060f7981 */ /* 0x000362000c1e1900 */
[----:B------:R-:W-:-:S03]  /*02d0*/  LOP3.LUT R0, R11, R10, RZ, 0xfc, !PT ;  /* 0x0000000a0b007212 */ /* 0x000fc600078efcff */
[----:B------:R1:W5:Y:S01]  /*02e0*/  LDG.E R4, desc[UR4][R6.64+0x14] ;  /* 0x0000140406047981 */ /* 0x000362000c1e1900 */
[----:B------:R-:W-:-:S03]  /*02f0*/  ISETP.GE.AND P0, PT, R0, RZ, PT ;  /* 0x000000ff0000720c */ /* 0x000fc60003f06270 */
[----:B------:R1:W5:Y:S10]  /*0300*/  LDG.E R2, desc[UR4][R6.64+0x1c] ;  /* 0x00001c0406027981 */ /* 0x000374000c1e1900 */
[----:B-1----:R-:W-:Y:S05]  /*0310*/  @!P0 EXIT ;  /* 0x000000000000894d */ /* 0x002fea0003800000 */
[----:B------:R-:W0:Y:S02]  /*0320*/  LDC.64 R8, c[0x0][0x380] ;  /* 0x0000e000ff087b82 */ /* 0x000e240000000a00 */
[----:B0-----:R-:W-:-:S04]  /*0330*/  IMAD.WIDE.U32 R6, R11, 0x50, R8 ;  /* 0x000000500b067825 */ /* 0x001fc800078e0008 */
[----:B------:R-:W-:Y:S01]  /*0340*/  IMAD.WIDE.U32 R8, R10, 0x50, R8 ;  /* 0x000000500a087825 */ /* 0x000fe200078e0008 */
[----:B------:R-:W2:Y:S04]  /*0350*/  LDG.E R11, desc[UR4][R6.64+0x38] ;  /* 0x00003804060b7981 */ /* 0x000ea8000c1e1900 */
[----:B------:R-:W2:Y:S02]  /*0360*/  LDG.E R0, desc[UR4][R8.64+0x38] ;  /* 0x0000380408007981 */ /* 0x000ea4000c1e1900 */
[----:B--2---:R-:W-:-:S13]  /*0370*/  LOP3.LUT P0, R12, R0, RZ, R11, 0xa0, !PT ;  /* 0x000000ff000c7212 */ /* 0x004fda000780a00b */
[----:B------:R-:W-:Y:S05]  /*0380*/  @!P0 EXIT ;  /* 0x000000000000894d */ /* 0x000fea0003800000 */
[----:B------:R0:W5:Y:S04]  /*0390*/  LDG.E R16, desc[UR4][R8.64+0x18] ;  /* 0x0000180408107981 */ /* 0x000168000c1e1900 */
[----:B------:R0:W5:Y:S04]  /*03a0*/  LDG.E R17, desc[UR4][R8.64+0x14] ;  /* 0x0000140408117981 */ /* 0x000168000c1e1900 */
[----:B------:R0:W5:Y:S04]  /*03b0*/  LDG.E R18, desc[UR4][R8.64+0x10] ;  /* 0x0000100408127981 */ /* 0x000168000c1e1900 */
[----:B------:R0:W5:Y:S04]  /*03c0*/  LDG.E R19, desc[UR4][R6.64+0x18] ;  /* 0x0000180406137981 */ /* 0x000168000c1e1900 */
[----:B------:R0:W5:Y:S04]  /*03d0*/  LDG.E R20, desc[UR4][R6.64+0x14] ;  /* 0x0000140406147981 */ /* 0x000168000c1e1900 */
[----:B------:R0:W5:Y:S01]  /*03e0*/  LDG.E R21, desc[UR4][R6.64+0x10] ;  /* 0x0000100406157981 */ /* 0x000162000c1e1900 */
[----:B------:R-:W1:Y:S01]  /*03f0*/  POPC R0, R11 ;  /* 0x0000000b00007309 */ /* 0x000e620000000000 */
[----:B------:R-:W-:Y:S07]  /*0400*/  BSSY.RECONVERGENT B0, `(.L_x_41) ;  /* 0x0000011000007945 */ /* 0x000fee0003800200 */
[----:B------:R-:W2:Y:S01]  /*0410*/  POPC R3, R12 ;  /* 0x0000000c00037309 */ /* 0x000ea20000000000 */
[----:B-1----:R-:W-:-:S04]  /*0420*/  I2FP.F32.U32 R0, R0 ;  /* 0x0000000000007245 */ /* 0x002fc80000201000 */
[----:B------:R-:W-:-:S04]  /*0430*/  FMNMX R14, R0, 1, !PT ;  /* 0x3f800000000e7809 */ /* 0x000fc80007800000 */
[----:B------:R-:W1:Y:S01]  /*0440*/  MUFU.RCP R0, R14 ;  /* 0x0000000e00007308 */ /* 0x000e620000001000 */
[----:B--2---:R-:W-:-:S07]  /*0450*/  I2FP.F32.U32 R3, R3 ;  /* 0x0000000300037245 */ /* 0x004fce0000201000 */
[----:B------:R-:W2:Y:S01]  /*0460*/  FCHK P0, R3, R14 ;  /* 0x0000000e03007302 */ /* 0x000ea20000000000 */
[----:B-1----:R-:W-:-:S04]  /*0470*/  FFMA R5, -R14, R0, 1 ;  /* 0x3f8000000e057423 */ /* 0x002fc80000000100 */
[----:B------:R-:W-:-:S04]  /*0480*/  FFMA R0, R0, R5, R0 ;  /* 0x0000000500007223 */ /* 0x000fc80000000000 */
[----:B------:R-:W-:-:S04]  /*0490*/  FFMA R5, R3, R0, RZ ;  /* 0x0000000003057223 */ /* 0x000fc800000000ff */
[----:B------:R-:W-:-:S04]  /*04a0*/  FFMA R10, -R14, R5, R3 ;  /* 0x000000050e0a7223 */ /* 0x000fc80000000103 */
[----:B------:R-:W-:Y:S01]  /*04b0*/  FFMA R5, R0, R10, R5 ;  /* 0x0000000a00057223 */ /* 0x000fe20000000005 */
[----:B0-2---:R-:W-:Y:S06]  /*04c0*/  @!P0 BRA `(.L_x_42) ;  /* 0x0000000000108947 */ /* 0x005fec0003800000 */
[----:B------:R-:W-:Y:S01]  /*04d0*/  IMAD.MOV.U32 R0, RZ, RZ, R14 ;  /* 0x000000ffff007224 */ /* 0x000fe200078e000e */
[----:B------:R-:W-:-:S07]  /*04e0*/  MOV R10, 0x500 ;  /* 0x00000500000a7802 */ /* 0x000fce0000000f00 */
[----:B-----5:R-:W-:Y:S05]  /*04f0*/  CALL.REL.NOINC `($__internal_5_$__cuda_sm3x_div_rn_noftz_f32_slowpath) ;  /* 0x0000000c00987944 */ /* 0x020fea0003c00000 */
[----:B------:R-:W-:-:S07]  /*0500*/  IMAD.MOV.U32 R5, RZ, RZ, R0 ;  /* 0x000000ffff057224 */ /* 0x000fce00078e0000 */
.L_x_42:
[----:B------:R-:W-:Y:S05]  /*0510*/  BSYNC.RECONVERGENT B0 ;  /* 0x0000000000007941 */ /* 0x000fea0003800200 */
.L_x_41:
[----:B-----5:R-:W-:Y:S01]  /*0520*/  FADD R18, R18, -R21 ;  /* 0x8000001512127221 */ /* 0x020fe20000000000 */
[----:B------:R-:W-:Y:S01]  /*0530*/  FADD R20, R17, -R20 ;  /* 0x8000001411147221 */ /* 0x000fe20000000000 */
[----:B------:R-:W-:Y:S01]  /*0540*/  FADD R19, R16, -R19 ;  /* 0x8000001310137221 */ /* 0x000fe20000000000 */
[----:B------:R-:W-:Y:S01]  /*0550*/  BSSY.RECONVERGENT B0, `(.L_x_43) ;  /* 0x0000011000007945 */ /* 0x000fe20003800200 */
[----:B------:R-:W-:-:S04]  /*0560*/  FMUL R3, R18, R18 ;  /* 0x0000001212037220 */ /* 0x000fc80000400000 */
[----:B------:R-:W-:-:S04]  /*0570*/  FFMA R0, R20, R20, R3 ;  /* 0x0000001414007223 */ /* 0x000fc80000000003 */
[----:B------:R-:W-:-:S04]  /*0580*/  FFMA R3, R19, R19, R0 ;  /* 0x0000001313037223 */ /* 0x000fc80000000000 */
[----:B------:R0:W1:Y:S01]  /*0590*/  MUFU.RSQ R10, R3 ;  /* 0x00000003000a7308 */ /* 0x0000620000001400 */
[----:B------:R-:W-:-:S04]  /*05a0*/  IADD3 R0, PT, PT, R3, -0xd000000, RZ ;  /* 0xf300000003007810 */ /* 0x000fc80007ffe0ff */
[----:B------:R-:W-:-:S13]  /*05b0*/  ISETP.GT.U32.AND P0, PT, R0, 0x727fffff, PT ;  /* 0x727fffff0000780c */ /* 0x000fda0003f04070 */
[----:B01----:R-:W-:Y:S05]  /*05c0*/  @!P0 BRA `(.L_x_44) ;  /* 0x0000000000148947 */ /* 0x003fea0003800000 */
[----:B------:R-:W-:Y:S01]  /*05d0*/  IMAD.MOV.U32 R0, RZ, RZ, R3 ;  /* 0x000000ffff007224 */ /* 0x000fe200078e0003 */
[----:B------:R-:W-:-:S07]  /*05e0*/  MOV R14, 0x600 ;  /* 0x00000600000e7802 */ /* 0x000fce0000000f00 */
[----:B------:R-:W-:Y:S05]  /*05f0*/  CALL.REL.NOINC `($__internal_4_$__cuda_sm20_sqrt_rn_f32_slowpath) ;  /* 0x0000000c00007944 */ /* 0x000fea0003c00000 */
[----:B------:R-:W-:Y:S01]  /*0600*/  IMAD.MOV.U32 R0, RZ, RZ, R3 ;  /* 0x000000ffff007224 */ /* 0x000fe200078e0003 */
[----:B------:R-:W-:Y:S06]  /*0610*/  BRA `(.L_x_45) ;  /* 0x0000000000107947 */ /* 0x000fec0003800000 */
.L_x_44:
[----:B------:R-:W-:Y:S01]  /*0620*/  FMUL.FTZ R0, R3, R10 ;  /* 0x0000000a03007220 */ /* 0x000fe20000410000 */
[----:B------:R-:W-:-:S03]  /*0630*/  FMUL.FTZ R10, R10, 0.5 ;  /* 0x3f0000000a0a7820 */ /* 0x000fc60000410000 */
[----:B------:R-:W-:-:S04]  /*0640*/  FFMA R3, -R0, R0, R3 ;  /* 0x0000000000037223 */ /* 0x000fc80000000103 */
[----:B------:R-:W-:-:S07]  /*0650*/  FFMA R0, R3, R10, R0 ;  /* 0x0000000a03007223 */ /* 0x000fce0000000000 */
.L_x_45:
[----:B------:R-:W-:Y:S05]  /*0660*/  BSYNC.RECONVERGENT B0 ;  /* 0x0000000000007941 */ /* 0x000fea0003800200 */
.L_x_43:
[----:B------:R-:W-:-:S13]  /*0670*/  FSETP.GT.AND P0, PT, R0, 9.9999999747524270788e-07, PT ;  /* 0x358637bd0000780b */ /* 0x000fda0003f04000 */
[----:B------:R-:W-:Y:S05]  /*0680*/  @!P0 EXIT ;  /* 0x000000000000894d */ /* 0x000fea0003800000 */
        /* <DEDUP_REMOVED lines=13> */
[----:B-----5:R-:W-:Y:S05]  /*0760*/  CALL.REL.NOINC `($__internal_3_$__cuda_sm20_rcp_rn_f32_slowpath) ;  /* 0x0000000400d07944 */ /* 0x020fea0003c00000 */
[----:B------:R-:W-:Y:S01]  /*0770*/  IMAD.MOV.U32 R11, RZ, RZ, R3 ;  /* 0x000000ffff0b7224 */ /* 0x000fe200078e0003 */
[----:B------:R-:W-:Y:S06]  /*0780*/  BRA `(.L_x_50) ;  /* 0x0000000000107947 */ /* 0x000fec0003800000 */
.L_x_49:
[----:B------:R-:W0:Y:S02]  /*0790*/  MUFU.RCP R11, R0 ;  /* 0x00000000000b7308 */ /* 0x000e240000001000 */
[----:B0-----:R-:W-:-:S04]  /*07a0*/  FFMA R3, R11, R0, -1 ;  /* 0xbf8000000b037423 */ /* 0x001fc80000000000 */
[----:B------:R-:W-:-:S04]  /*07b0*/  FADD.FTZ R10, -R3, -RZ ;  /* 0x800000ff030a7221 */ /* 0x000fc80000010100 */
[----:B------:R-:W-:-:S07]  /*07c0*/  FFMA R11, R11, R10, R11 ;  /* 0x0000000a0b0b7223 */ /* 0x000fce000000000b */
.L_x_50:
[----:B------:R-:W-:Y:S05]  /*07d0*/  BSYNC.RECONVERGENT B1 ;  /* 0x0000000000017941 */ /* 0x000fea0003800200 */
.L_x_48:
[-C--:B------:R-:W-:Y:S01]  /*07e0*/  FMUL R3, R18, R11.reuse ;  /* 0x0000000b12037220 */ /* 0x080fe20000400000 */
[-C--:B------:R-:W-:Y:S01]  /*07f0*/  FMUL R10, R20, R11.reuse ;  /* 0x0000000b140a7220 */ /* 0x080fe20000400000 */
[----:B------:R-:W-:-:S07]  /*0800*/  FMUL R11, R19, R11 ;  /* 0x0000000b130b7220 */ /* 0x000fce0000400000 */
.L_x_47:
[----:B------:R-:W-:Y:S05]  /*0810*/  BSYNC.RECONVERGENT B0 ;  /* 0x0000000000007941 */ /* 0x000fea0003800200 */
.L_x_46:
[----:B------:R-:W0:Y:S01]  /*0820*/  LDCU UR6, c[0x0][0x3a0] ;  /* 0x00007400ff0677ac */ /* 0x000e220008000800 */
[----:B------:R-:W-:Y:S01]  /*0830*/  MOV R12, 0x3e99999a ;  /* 0x3e99999a000c7802 */ /* 0x000fe20000000f00 */
[----:B------:R-:W-:Y:S04]  /*0840*/  BSSY.RECONVERGENT B0, `(.L_x_51) ;  /* 0x000001a000007945 */ /* 0x000fe80003800200 */
[----:B------:R-:W-:-:S04]  /*0850*/  FFMA R13, R5, -R12, 1 ;  /* 0x3f800000050d7423 */ /* 0x000fc8000000080c */
[----:B------:R-:W-:Y:S01]  /*0860*/  FFMA R4, -R4, R13, R0 ;  /* 0x0000000d04047223 */ /* 0x000fe20000000100 */
[----:B0-----:R-:W-:-:S04]  /*0870*/  FMUL R15, R15, UR6 ;  /* 0x000000060f0f7c20 */ /* 0x001fc80008400000 */
[----:B------:R-:W-:-:S04]  /*0880*/  FMUL R2, R2, R15 ;  /* 0x0000000f02027220 */ /* 0x000fc80000400000 */
[----:B------:R-:W-:-:S04]  /*0890*/  FMUL R5, R2, R5 ;  /* 0x0000000502057220 */ /* 0x000fc80000400000 */
[----:B------:R-:W-:-:S04]  /*08a0*/  FMUL R4, R4, R5 ;  /* 0x0000000504047220 */ /* 0x000fc80000400000 */
[C---:B------:R-:W-:Y:S01]  /*08b0*/  FMUL R19, R4.reuse, R10 ;  /* 0x0000000a04137220 */ /* 0x040fe20000400000 */
[C---:B------:R-:W-:Y:S01]  /*08c0*/  FMUL R18, R4.reuse, R3 ;  /* 0x0000000304127220 */ /* 0x040fe20000400000 */
[----:B------:R-:W-:Y:S02]  /*08d0*/  FMUL R15, R4, R11 ;  /* 0x0000000b040f7220 */ /* 0x000fe40000400000 */
[----:B------:R-:W-:-:S04]  /*08e0*/  FMUL R3, R19, R19 ;  /* 0x0000001313037220 */ /* 0x000fc80000400000 */
[----:B------:R-:W-:-:S04]  /*08f0*/  FFMA R0, R18, R18, R3 ;  /* 0x0000001212007223 */ /* 0x000fc80000000003 */
[----:B------:R-:W-:-:S04]  /*0900*/  FFMA R3, R15, R15, R0 ;  /* 0x0000000f0f037223 */ /* 0x000fc80000000000 */
[----:B------:R-:W-:Y:S01]  /*0910*/  VIADD R2, R3, 0xf3000000 ;  /* 0xf300000003027836 */ /* 0x000fe20000000000 */
[----:B------:R0:W1:Y:S04]  /*0920*/  MUFU.RSQ R0, R3 ;  /* 0x0000000300007308 */ /* 0x0000680000001400 */
[----:B------:R-:W-:-:S13]  /*0930*/  ISETP.GT.U32.AND P0, PT, R2, 0x727fffff, PT ;  /* 0x727fffff0200780c */ /* 0x000fda0003f04070 */
[----:B01----:R-:W-:Y:S05]  /*0940*/  @!P0 BRA `(.L_x_52) ;  /* 0x0000000000148947 */ /* 0x003fea0003800000 */
[----:B------:R-:W-:Y:S02]  /*0950*/  MOV R0, R3 ;  /* 0x0000000300007202 */ /* 0x000fe40000000f00 */
[----:B------:R-:W-:-:S07]  /*0960*/  MOV R14, 0x980 ;  /* 0x00000980000e7802 */ /* 0x000fce0000000f00 */
[----:B-----5:R-:W-:Y:S05]  /*0970*/  CALL.REL.NOINC `($__internal_4_$__cuda_sm20_sqrt_rn_f32_slowpath) ;  /* 0x0000000800207944 */ /* 0x020fea0003c00000 */
[----:B------:R-:W-:Y:S01]  /*0980*/  IMAD.MOV.U32 R2, RZ, RZ, R3 ;  /* 0x000000ffff027224 */ /* 0x000fe200078e0003 */
[----:B------:R-:W-:Y:S06]  /*0990*/  BRA `(.L_x_53) ;  /* 0x0000000000107947 */ /* 0x000fec0003800000 */
.L_x_52:
[----:B------:R-:W-:Y:S01]  /*09a0*/  FMUL.FTZ R2, R3, R0 ;  /* 0x0000000003027220 */ /* 0x000fe20000410000 */
[----:B------:R-:W-:-:S03]  /*09b0*/  FMUL.FTZ R0, R0, 0.5 ;  /* 0x3f00000000007820 */ /* 0x000fc60000410000 */
[----:B------:R-:W-:-:S04]  /*09c0*/  FFMA R3, -R2, R2, R3 ;  /* 0x0000000202037223 */ /* 0x000fc80000000103 */
[----:B------:R-:W-:-:S07]  /*09d0*/  FFMA R2, R3, R0, R2 ;  /* 0x0000000003027223 */ /* 0x000fce0000000002 */
.L_x_53:
[----:B------:R-:W-:Y:S05]  /*09e0*/  BSYNC.RECONVERGENT B0 ;  /* 0x0000000000007941 */ /* 0x000fea0003800200 */
.L_x_51:
[----:B------:R-:W-:Y:S01]  /*09f0*/  FSETP.GT.AND P0, PT, R2, 1000, PT ;  /* 0x447a00000200780b */ /* 0x000fe20003f04000 */
[----:B------:R-:W-:-:S12]  /*0a00*/  BSSY.RECONVERGENT B0, `(.L_x_54) ;  /* 0x0000015000007945 */ /* 0x000fd80003800200 */
[----:B------:R-:W-:Y:S05]  /*0a10*/  @!P0 BRA `(.L_x_55) ;  /* 0x00000000004c8947 */ /* 0x000fea0003800000 */
[----:B------:R-:W0:Y:S01]  /*0a20*/  MUFU.RCP R3, R2 ;  /* 0x0000000200037308 */ /* 0x000e220000001000 */
[----:B------:R-:W-:Y:S01]  /*0a30*/  UMOV UR6, 0x447a0000 ;  /* 0x447a000000067882 */ /* 0x000fe20000000000 */
[----:B------:R-:W-:Y:S01]  /*0a40*/  BSSY.RECONVERGENT B1, `(.L_x_56) ;  /* 0x000000d000017945 */ /* 0x000fe20003800200 */
[----:B------:R-:W-:-:S05]  /*0a50*/  MOV R5, UR6 ;  /* 0x0000000600057c02 */ /* 0x000fca0008000f00 */
[----:B------:R-:W1:Y:S01]  /*0a60*/  FCHK P0, R5, R2 ;  /* 0x0000000205007302 */ /* 0x000e620000000000 */
[----:B0-----:R-:W-:-:S04]  /*0a70*/  FFMA R0, R3, -R2, 1 ;  /* 0x3f80000003007423 */ /* 0x001fc80000000802 */
[----:B------:R-:W-:-:S04]  /*0a80*/  FFMA R0, R3, R0, R3 ;  /* 0x0000000003007223 */ /* 0x000fc80000000003 */
[----:B------:R-:W-:-:S04]  /*0a90*/  FFMA R3, R0, 1000, RZ ;  /* 0x447a000000037823 */ /* 0x000fc800000000ff */
[----:B------:R-:W-:-:S04]  /*0aa0*/  FFMA R4, R3, -R2, 1000 ;  /* 0x447a000003047423 */ /* 0x000fc80000000802 */
[----:B------:R-:W-:Y:S01]  /*0ab0*/  FFMA R0, R0, R4, R3 ;  /* 0x0000000400007223 */ /* 0x000fe20000000003 */
[----:B-1----:R-:W-:Y:S06]  /*0ac0*/  @!P0 BRA `(.L_x_57) ;  /* 0x0000000000108947 */ /* 0x002fec0003800000 */
[----:B------:R-:W-:Y:S02]  /*0ad0*/  HFMA2 R3, -RZ, RZ, 4.4765625, 0 ;  /* 0x447a0000ff037431 */ /* 0x000fe400000001ff */
[----:B------:R-:W-:Y:S01]  /*0ae0*/  IMAD.MOV.U32 R0, RZ, RZ, R2 ;  /* 0x000000ffff007224 */ /* 0x000fe200078e0002 */
[----:B------:R-:W-:-:S07]  /*0af0*/  MOV R10, 0xb10 ;  /* 0x00000b10000a7802 */ /* 0x000fce0000000f00 */
[----:B-----5:R-:W-:Y:S05]  /*0b00*/  CALL.REL.NOINC `($__internal_5_$__cuda_sm3x_div_rn_noftz_f32_slowpath) ;  /* 0x0000000800147944 */ /* 0x020fea0003c00000 */
.L_x_57:
[----:B------:R-:W-:Y:S05]  /*0b10*/  BSYNC.RECONVERGENT B1 ;  /* 0x0000000000017941 */ /* 0x000fea0003800200 */
.L_x_56:
[-C--:B------:R-:W-:Y:S01]  /*0b20*/  FMUL R18, R18, R0.reuse ;  /* 0x0000000012127220 */ /* 0x080fe20000400000 */
[-C--:B------:R-:W-:Y:S01]  /*0b30*/  FMUL R19, R19, R0.reuse ;  /* 0x0000000013137220 */ /* 0x080fe20000400000 */
[----:B------:R-:W-:-:S07]  /*0b40*/  FMUL R15, R15, R0 ;  /* 0x000000000f0f7220 */ /* 0x000fce0000400000 */
.L_x_55:
[----:B------:R-:W-:Y:S05]  /*0b50*/  BSYNC.RECONVERGENT B0 ;  /* 0x0000000000007941 */ /* 0x000fea0003800200 */
.L_x_54:
[----:B-----5:R-:W-:Y:S01]  /*0b60*/  FMNMX R5, R16, 9.9999999747524270788e-07, !PT ;  /* 0x358637bd10057809 */ /* 0x020fe20007800000 */
[----:B------:R-:W-:Y:S04]  /*0b70*/  BSSY.RECONVERGENT B0, `(.L_x_58) ;  /* 0x000000e000007945 */ /* 0x000fe80003800200 */
[----:B------:R-:W-:-:S05]  /*0b80*/  VIADD R0, R5, 0x1800000 ;  /* 0x0180000005007836 */ /* 0x000fca0000000000 */
[----:B------:R-:W-:-:S04]  /*0b90*/  LOP3.LUT R0, R0, 0x7f800000, RZ, 0xc0, !PT ;  /* 0x7f80000000007812 */ /* 0x000fc800078ec0ff */
[----:B------:R-:W-:-:S13]  /*0ba0*/  ISETP.GT.U32.AND P0, PT, R0, 0x1ffffff, PT ;  /* 0x01ffffff0000780c */ /* 0x000fda0003f04070 */
[----:B------:R-:W-:Y:S05]  /*0bb0*/  @P0 BRA `(.L_x_59) ;  /* 0x0000000000140947 */ /* 0x000fea0003800000 */
[----:B------:R-:W-:Y:S02]  /*0bc0*/  MOV R0, R5 ;  /* 0x0000000500007202 */ /* 0x000fe40000000f00 */
[----:B------:R-:W-:-:S07]  /*0bd0*/  MOV R10, 0xbf0 ;  /* 0x00000bf0000a7802 */ /* 0x000fce0000000f00 */
[----:B------:R-:W-:Y:S05]  /*0be0*/  CALL.REL.NOINC `($__internal_3_$__cuda_sm20_rcp_rn_f32_slowpath) ;  /* 0x0000000000b07944 */ /* 0x000fea0003c00000 */
[----:B------:R-:W-:Y:S01]  /*0bf0*/  IMAD.MOV.U32 R16, RZ, RZ, R3 ;  /* 0x000000ffff107224 */ /* 0x000fe200078e0003 */
[----:B------:R-:W-:Y:S06]  /*0c00*/  BRA `(.L_x_60) ;  /* 0x0000000000107947 */ /* 0x000fec0003800000 */
.L_x_59:
[----:B------:R-:W0:Y:S02]  /*0c10*/  MUFU.RCP R16, R5 ;  /* 0x0000000500107308 */ /* 0x000e240000001000 */
[----:B0-----:R-:W-:-:S04]  /*0c20*/  FFMA R0, R5, R16, -1 ;  /* 0xbf80000005007423 */ /* 0x001fc80000000010 */
[----:B------:R-:W-:-:S04]  /*0c30*/  FADD.FTZ R3, -R0, -RZ ;  /* 0x800000ff00037221 */ /* 0x000fc80000010100 */
[----:B------:R-:W-:-:S07]  /*0c40*/  FFMA R16, R16, R3, R16 ;  /* 0x0000000310107223 */ /* 0x000fce0000000010 */
.L_x_60:
[----:B------:R-:W-:Y:S05]  /*0c50*/  BSYNC.RECONVERGENT B0 ;  /* 0x0000000000007941 */ /* 0x000fea0003800200 */
.L_x_58:
[----:B------:R-:W-:Y:S01]  /*0c60*/  FMNMX R17, R17, 9.9999999747524270788e-07, !PT ;  /* 0x358637bd11117809 */ /* 0x000fe20007800000 */
[----:B------:R-:W-:Y:S01]  /*0c70*/  UMOV UR6, 0x3f800000 ;  /* 0x3f80000000067882 */ /* 0x000fe20000000000 */
[----:B------:R-:W-:Y:S01]  /*0c80*/  BSSY.RECONVERGENT B0, `(.L_x_61) ;  /* 0x0000011000007945 */ /* 0x000fe20003800200 */
[----:B------:R-:W-:Y:S01]  /*0c90*/  MOV R10, UR6 ;  /* 0x00000006000a7c02 */ /* 0x000fe20008000f00 */
[----:B------:R-:W0:Y:S01]  /*0ca0*/  MUFU.RCP R0, R17 ;  /* 0x0000001100007308 */ /* 0x000e220000001000 */
[----:B------:R-:W-:-:S07]  /*0cb0*/  FMUL R2, R16, R18 ;  /* 0x0000001210027220 */ /* 0x000fce0000400000 */
[----:B------:R-:W1:Y:S01]  /*0cc0*/  FCHK P0, -R10, R17 ;  /* 0x000000110a007302 */ /* 0x000e620000000100 */
[----:B0-----:R-:W-:-:S04]  /*0cd0*/  FFMA R3, -R17, R0, 1 ;  /* 0x3f80000011037423 */ /* 0x001fc80000000100 */
[----:B------:R-:W-:-:S04]  /*0ce0*/  FFMA R0, R0, R3, R0 ;  /* 0x0000000300007223 */ /* 0x000fc80000000000 */
[----:B------:R-:W-:-:S04]  /*0cf0*/  FFMA R3, R0, -1, RZ ;  /* 0xbf80000000037823 */ /* 0x000fc800000000ff */
[----:B------:R-:W-:-:S04]  /*0d00*/  FFMA R4, -R17, R3, -1 ;  /* 0xbf80000011047423 */ /* 0x000fc80000000103 */
[----:B------:R-:W-:Y:S01]  /*0d10*/  FFMA R0, R0, R4, R3 ;  /* 0x0000000400007223 */ /* 0x000fe20000000003 */
[C---:B------:R-:W-:Y:S01]  /*0d20*/  FMUL R4, R16.reuse, R19 ;  /* 0x0000001310047220 */ /* 0x040fe20000400000 */
[----:B------:R-:W-:Y:S01]  /*0d30*/  FMUL R16, R16, R15 ;  /* 0x0000000f10107220 */ /* 0x000fe20000400000 */
[----:B-1----:R-:W-:Y:S06]  /*0d40*/  @!P0 BRA `(.L_x_62) ;  /* 0x0000000000108947 */ /* 0x002fec0003800000 */
[----:B------:R-:W-:Y:S02]  /*0d50*/  HFMA2 R3, -RZ, RZ, -1.875, 0 ;  /* 0xbf800000ff037431 */ /* 0x000fe400000001ff */
[----:B------:R-:W-:Y:S01]  /*0d60*/  IMAD.MOV.U32 R0, RZ, RZ, R17 ;  /* 0x000000ffff007224 */ /* 0x000fe200078e0011 */
[----:B------:R-:W-:-:S07]  /*0d70*/  MOV R10, 0xd90 ;  /* 0x00000d90000a7802 */ /* 0x000fce0000000f00 */
[----:B------:R-:W-:Y:S05]  /*0d80*/  CALL.REL.NOINC `($__internal_5_$__cuda_sm3x_div_rn_noftz_f32_slowpath) ;  /* 0x0000000400747944 */ /* 0x000fea0003c00000 */
.L_x_62:
[----:B------:R-:W-:Y:S05]  /*0d90*/  BSYNC.RECONVERGENT B0 ;  /* 0x0000000000007941 */ /* 0x000fea0003800200 */
.L_x_61:
        /* <DEDUP_REMOVED lines=17> */
        .weak           $__internal_3_$__cuda_sm20_rcp_rn_f32_slowpath
        .type           $__internal_3_$__cuda_sm20_rcp_rn_f32_slowpath,@function
        .size           $__internal_3_$__cuda_sm20_rcp_rn_f32_slowpath,($__internal_4_$__cuda_sm20_sqrt_rn_f32_slowpath - $__internal_3_$__cuda_sm20_rcp_rn_f32_slowpath)
$__internal_3_$__cuda_sm20_rcp_rn_f32_slowpath:
[----:B------:R-:W-:Y:S01]  /*0eb0*/  IMAD.SHL.U32 R3, R0, 0x2, RZ ;  /* 0x0000000200037824 */ /* 0x000fe200078e00ff */
[----:B------:R-:W-:Y:S04]  /*0ec0*/  BSSY.RECONVERGENT B2, `(.L_x_63) ;  /* 0x0000030000027945 */ /* 0x000fe80003800200 */
[----:B------:R-:W-:-:S04]  /*0ed0*/  SHF.R.U32.HI R3, RZ, 0x18, R3 ;  /* 0x00000018ff037819 */ /* 0x000fc80000011603 */
[----:B------:R-:W-:-:S13]  /*0ee0*/  ISETP.NE.U32.AND P0, PT, R3, RZ, PT ;  /* 0x000000ff0300720c */ /* 0x000fda0003f05070 */
[----:B------:R-:W-:Y:S05]  /*0ef0*/  @P0 BRA `(.L_x_64) ;  /* 0x0000000000280947 */ /* 0x000fea0003800000 */
[----:B------:R-:W-:-:S04]  /*0f00*/  SHF.L.U32 R3, R0, 0x1, RZ ;  /* 0x0000000100037819 */ /* 0x000fc800000006ff */
        /* <DEDUP_REMOVED lines=9> */
.L_x_64:
[----:B------:R-:W-:-:S05]  /*0fa0*/  VIADD R11, R3, 0xffffff03 ;  /* 0xffffff03030b7836 */ /* 0x000fca0000000000 */
[----:B------:R-:W-:-:S13]  /*0fb0*/  ISETP.GT.U32.AND P0, PT, R11, 0x1, PT ;  /* 0x000000010b00780c */ /* 0x000fda0003f04070 */
[----:B------:R-:W-:Y:S05]  /*0fc0*/  @P0 BRA `(.L_x_66) ;  /* 0x0000000000780947 */ /* 0x000fea0003800000 */
[----:B------:R-:W-:Y:S01]  /*0fd0*/  LOP3.LUT R12, R0, 0x7fffff, RZ, 0xc0, !PT ;  /* 0x007fffff000c7812 */ /* 0x000fe200078ec0ff */
[----:B------:R-:W-:Y:S01]  /*0fe0*/  VIADD R3, R3, 0xffffff04 ;  /* 0xffffff0403037836 */ /* 0x000fe20000000000 */
[----:B------:R-:W-:Y:S02]  /*0ff0*/  MOV R22, 0x3 ;  /* 0x0000000300167802 */ /* 0x000fe40000000f00 */
        /* <DEDUP_REMOVED lines=11> */
[----:B------:R-:W-:Y:S02]  /*10b0*/  LOP3.LUT R22, R23, R12, RZ, 0xc0, !PT ;  /* 0x0000000c17167212 */ /* 0x000fe400078ec0ff */
[----:B------:R-:W-:Y:S01]  /*10c0*/  SHF.R.U32.HI R3, RZ, R3, R12 ;  /* 0x00000003ff037219 */ /* 0x000fe2000001160c */
        /* <DEDUP_REMOVED lines=9> */
[----:B------:R-:W-:-:S13]  /*1160*/  ISETP.GE.AND P0, PT, R11, RZ, PT ;  /* 0x000000ff0b00720c */ /* 0x000fda0003f06270 */
[----:B------:R-:W-:-:S05]  /*1170*/  @!P0 IADD3 R3, PT, PT, R3, 0x1, RZ ;  /* 0x0000000103038810 */ /* 0x000fca0007ffe0ff */
[----:B------:R-:W-:-:S05]  /*1180*/  @!P1 IMAD.SHL.U32 R3, R3, 0x2, RZ ;  /* 0x0000000203039824 */ /* 0x000fca00078e00ff */
[----:B------:R-:W-:Y:S01]  /*1190*/  LOP3.LUT R11, R3, 0x80000000, R0, 0xf8, !PT ;  /* 0x80000000030b7812 */ /* 0x000fe200078ef800 */
[----:B------:R-:W-:Y:S06]  /*11a0*/  BRA `(.L_x_65) ;  /* 0x0000000000047947 */ /* 0x000fec0003800000 */
.L_x_66:
[----:B------:R0:W1:Y:S02]  /*11b0*/  MUFU.RCP R11, R0 ;  /* 0x00000000000b7308 */ /* 0x0000640000001000 */
.L_x_65:
[----:B------:R-:W-:Y:S05]  /*11c0*/  BSYNC.RECONVERGENT B2 ;  /* 0x0000000000027941 */ /* 0x000fea0003800200 */
.L_x_63:
[----:B-1----:R-:W-:Y:S01]  /*11d0*/  MOV R3, R11 ;  /* 0x0000000b00037202 */ /* 0x002fe20000000f00 */
[----:B------:R-:W-:-:S04]  /*11e0*/  IMAD.MOV.U32 R11, RZ, RZ, 0x0 ;  /* 0x00000000ff0b7424 */ /* 0x000fc800078e00ff */
[----:B0-----:R-:W-:Y:S05]  /*11f0*/  RET.REL.NODEC R10 `(_Z31apply_cultural_alignment_kernelP17MediaOntologyNodeiP23MediaOntologyConstraintiff) ;  /* 0xffffffec0a807950 */ /* 0x001fea0003c3ffff */
        .weak           $__internal_4_$__cuda_sm20_sqrt_rn_f32_slowpath
        .type           $__internal_4_$__cuda_sm20_sqrt_rn_f32_slowpath,@function
        .size           $__internal_4_$__cuda_sm20_sqrt_rn_f32_slowpath,($__internal_5_$__cuda_sm3x_div_rn_noftz_f32_slowpath - $__internal_4_$__cuda_sm20_sqrt_rn_f32_slowpath)
$__internal_4_$__cuda_sm20_sqrt_rn_f32_slowpath:
[----:B------:R-:W-:-:S13]  /*1200*/  LOP3.LUT P0, RZ, R0, 0x7fffffff, RZ, 0xc0, !PT ;  /* 0x7fffffff00ff7812 */ /* 0x000fda000780c0ff */
[----:B------:R-:W-:Y:S01]  /*1210*/  @!P0 MOV R3, R0 ;  /* 0x0000000000038202 */ /* 0x000fe20000000f00 */
        /* <DEDUP_REMOVED lines=17> */
.L_x_67:
[----:B------:R-:W-:Y:S02]  /*1330*/  HFMA2 R11, -RZ, RZ, 0, 0 ;  /* 0x00000000ff0b7431 */ /* 0x000fe400000001ff */
[----:B------:R-:W-:-:S04]  /*1340*/  IMAD.MOV.U32 R10, RZ, RZ, R14 ;  /* 0x000000ffff0a7224 */ /* 0x000fc800078e000e */
[----:B------:R-:W-:Y:S05]  /*1350*/  RET.REL.NODEC R10 `(_Z31apply_cultural_alignment_kernelP17MediaOntologyNodeiP23MediaOntologyConstraintiff) ;  /* 0xffffffec0a287950 */ /* 0x000fea0003c3ffff */
        .weak           $__internal_5_$__cuda_sm3x_div_rn_noftz_f32_slowpath
        .type           $__internal_5_$__cuda_sm3x_div_rn_noftz_f32_slowpath,@function
        .size           $__internal_5_$__cuda_sm3x_div_rn_noftz_f32_slowpath,(.L_x_259 - $__internal_5_$__cuda_sm3x_div_rn_noftz_f32_slowpath)
$__internal_5_$__cuda_sm3x_div_rn_noftz_f32_slowpath:
[----:B------:R-:W-:Y:S01]  /*1360*/  SHF.R.U32.HI R5, RZ, 0x17, R0 ;  /* 0x00000017ff057819 */ /* 0x000fe20000011600 */
[----:B------:R-:W-:Y:S01]  /*1370*/  BSSY.RECONVERGENT B2, `(.L_x_68) ;  /* 0x0000062000027945 */ /* 0x000fe20003800200 */
[----:B------:R-:W-:Y:S02]  /*1380*/  SHF.R.U32.HI R12, RZ, 0x17, R3 ;  /* 0x00000017ff0c7819 */ /* 0x000fe40000011603 */
[----:B------:R-:W-:Y:S02]  /*1390*/  LOP3.LUT R5, R5, 0xff, RZ, 0xc0, !PT ;  /* 0x000000ff05057812 */ /* 0x000fe400078ec0ff */
[----:B------:R-:W-:-:S03]  /*13a0*/  LOP3.LUT R12, R12, 0xff, RZ, 0xc0, !PT ;  /* 0x000000ff0c0c7812 */ /* 0x000fc600078ec0ff */
[----:B------:R-:W-:Y:S01]  /*13b0*/  VIADD R14, R5, 0xffffffff ;  /* 0xffffffff050e7836 */ /* 0x000fe20000000000 */
[----:B------:R-:W-:-:S04]  /*13c0*/  IADD3 R13, PT, PT, R12, -0x1, RZ ;  /* 0xffffffff0c0d7810 */ /* 0x000fc80007ffe0ff */
[----:B------:R-:W-:-:S04]  /*13d0*/  ISETP.GT.U32.AND P0, PT, R14, 0xfd, PT ;  /* 0x000000fd0e00780c */ /* 0x000fc80003f04070 */
[----:B------:R-:W-:-:S13]  /*13e0*/  ISETP.GT.U32.OR P0, PT, R13, 0xfd, P0 ;  /* 0x000000fd0d00780c */ /* 0x000fda0000704470 */
[----:B------:R-:W-:Y:S01]  /*13f0*/  @!P0 IMAD.MOV.U32 R11, RZ, RZ, RZ ;  /* 0x000000ffff0b8224 */ /* 0x000fe200078e00ff */
        /* <DEDUP_REMOVED lines=19> */
[----:B------:R-:W-:Y:S01]  /*1530*/  @P0 MOV R11, RZ ;  /* 0x000000ff000b0202 */ /* 0x000fe20000000f00 */
[----:B------:R-:W-:Y:S02]  /*1540*/  @!P0 IMAD.MOV.U32 R11, RZ, RZ, -0x40 ;  /* 0xffffffc0ff0b8424 */ /* 0x000fe400078e00ff */
[----:B------:R-:W-:Y:S01]  /*1550*/  @!P0 FFMA R3, R3, 1.84467440737095516160e+19, RZ ;  /* 0x5f80000003038823 */ /* 0x000fe200000000ff */
[----:B------:R-:W-:Y:S02]  /*1560*/  @!P1 FFMA R0, R0, 1.84467440737095516160e+19, RZ ;  /* 0x5f80000000009823 */ /* 0x000fe400000000ff */
[----:B------:R-:W-:-:S07]  /*1570*/  @!P1 IADD3 R11, PT, PT, R11, 0x40, RZ ;  /* 0x000000400b0b9810 */ /* 0x000fce0007ffe0ff */
.L_x_69:
[----:B------:R-:W-:Y:S01]  /*1580*/  LEA R13, R5, 0xc0800000, 0x17 ;  /* 0xc0800000050d7811 */ /* 0x000fe200078eb8ff */
[----:B------:R-:W-:Y:S01]  /*1590*/  BSSY.RECONVERGENT B3, `(.L_x_74) ;  /* 0x0000036000037945 */ /* 0x000fe20003800200 */
[----:B------:R-:W-:-:S03]  /*15a0*/  IADD3 R12, PT, PT, R12, -0x7f, RZ ;  /* 0xffffff810c0c7810 */ /* 0x000fc60007ffe0ff */
[----:B------:R-:W-:Y:S02]  /*15b0*/  IMAD.IADD R24, R0, 0x1, -R13 ;  /* 0x0000000100187824 */ /* 0x000fe400078e0a0d */
[C---:B------:R-:W-:Y:S01]  /*15c0*/  IMAD R0, R12.reuse, -0x800000, R3 ;  /* 0xff8000000c007824 */ /* 0x040fe200078e0203 */
[----:B------:R-:W-:Y:S01]  /*15d0*/  IADD3 R12, PT, PT, R12, 0x7f, -R5 ;  /* 0x0000007f0c0c7810 */ /* 0x000fe20007ffe805 */
[----:B------:R-:W0:Y:S01]  /*15e0*/  MUFU.RCP R14, R24 ;  /* 0x00000018000e7308 */ /* 0x000e220000001000 */
[----:B------:R-:W-:-:S03]  /*15f0*/  FADD.FTZ R13, -R24, -RZ ;  /* 0x800000ff180d7221 */ /* 0x000fc60000010100 */
[----:B------:R-:W-:Y:S02]  /*1600*/  IMAD.IADD R11, R12, 0x1, R11 ;  /* 0x000000010c0b7824 */ /* 0x000fe400078e020b */
[----:B0-----:R-:W-:-:S04]  /*1610*/  FFMA R23, R14, R13, 1 ;  /* 0x3f8000000e177423 */ /* 0x001fc8000000000d */
[----:B------:R-:W-:-:S04]  /*1620*/  FFMA R3, R14, R23, R14 ;  /* 0x000000170e037223 */ /* 0x000fc8000000000e */
[----:B------:R-:W-:-:S04]  /*1630*/  FFMA R14, R0, R3, RZ ;  /* 0x00000003000e7223 */ /* 0x000fc800000000ff */
[----:B------:R-:W-:-:S04]  /*1640*/  FFMA R22, R13, R14, R0 ;  /* 0x0000000e0d167223 */ /* 0x000fc80000000000 */
[----:B------:R-:W-:-:S04]  /*1650*/  FFMA R22, R3, R22, R14 ;  /* 0x0000001603167223 */ /* 0x000fc8000000000e */
[----:B------:R-:W-:-:S04]  /*1660*/  FFMA R13, R13, R22, R0 ;  /* 0x000000160d0d7223 */ /* 0x000fc80000000000 */
[----:B------:R-:W-:-:S05]  /*1670*/  FFMA R0, R3, R13, R22 ;  /* 0x0000000d03007223 */ /* 0x000fca0000000016 */
[----:B------:R-:W-:-:S04]  /*1680*/  SHF.R.U32.HI R5, RZ, 0x17, R0 ;  /* 0x00000017ff057819 */ /* 0x000fc80000011600 */
[----:B------:R-:W-:-:S04]  /*1690*/  LOP3.LUT R12, R5, 0xff, RZ, 0xc0, !PT ;  /* 0x000000ff050c7812 */ /* 0x000fc800078ec0ff */
[----:B------:R-:W-:-:S05]  /*16a0*/  IADD3 R5, PT, PT, R12, R11, RZ ;  /* 0x0000000b0c057210 */ /* 0x000fca0007ffe0ff */
[----:B------:R-:W-:-:S05]  /*16b0*/  VIADD R12, R5, 0xffffffff ;  /* 0xffffffff050c7836 */ /* 0x000fca0000000000 */
        /* <DEDUP_REMOVED lines=10> */
[----:B------:R-:W-:Y:S01]  /*1760*/  IADD3 R14, PT, PT, R5, 0x20, RZ ;  /* 0x00000020050e7810 */ /* 0x000fe20007ffe0ff */
[CCC-:B------:R-:W-:Y:S01]  /*1770*/  FFMA.RP R12, R3.reuse, R13.reuse, R22.reuse ;  /* 0x0000000d030c7223 */ /* 0x1c0fe20000008016 */
[----:B------:R-:W-:Y:S01]  /*1780*/  FFMA.RM R3, R3, R13, R22 ;  /* 0x0000000d03037223 */ /* 0x000fe20000004016 */
[----:B------:R-:W-:Y:S02]  /*1790*/  ISETP.NE.AND P2, PT, R5, RZ, PT ;  /* 0x000000ff0500720c */ /* 0x000fe40003f45270 */
[----:B------:R-:W-:Y:S02]  /*17a0*/  LOP3.LUT R11, R11, 0x7fffff, RZ, 0xc0, !PT ;  /* 0x007fffff0b0b7812 */ /* 0x000fe400078ec0ff */
[----:B------:R-:W-:Y:S01]  /*17b0*/  ISETP.NE.AND P1, PT, R5, RZ, PT ;  /* 0x000000ff0500720c */ /* 0x000fe20003f25270 */
[----:B------:R-:W-:Y:S01]  /*17c0*/  IMAD.MOV R5, RZ, RZ, -R5 ;  /* 0x000000ffff057224 */ /* 0x000fe200078e0a05 */
        /* <DEDUP_REMOVED lines=10> */
[----:B------:R-:W-:-:S04]  /*1870*/  LOP3.LUT R3, R3, R12, RZ, 0xc0, !PT ;  /* 0x0000000c03037212 */ /* 0x000fc800078ec0ff */
[----:B------:R-:W-:-:S04]  /*1880*/  IADD3 R3, PT, PT, R14, R3, RZ ;  /* 0x000000030e037210 */ /* 0x000fc80007ffe0ff */
[----:B------:R-:W-:Y:S01]  /*1890*/  LOP3.LUT R0, R3, R0, RZ, 0xfc, !PT ;  /* 0x0000000003007212 */ /* 0x000fe200078efcff */
[----:B------:R-:W-:Y:S06]  /*18a0*/  BRA `(.L_x_77) ;  /* 0x0000000000107947 */ /* 0x000fec0003800000 */
.L_x_76:
[----:B------:R-:W-:-:S04]  /*18b0*/  LOP3.LUT R0, R0, 0x80000000, RZ, 0xc0, !PT ;  /* 0x8000000000007812 */ /* 0x000fc800078ec0ff */
[----:B------:R-:W-:Y:S01]  /*18c0*/  LOP3.LUT R0, R0, 0x7f800000, RZ, 0xfc, !PT ;  /* 0x7f80000000007812 */ /* 0x000fe200078efcff */
[----:B------:R-:W-:Y:S06]  /*18d0*/  BRA `(.L_x_77) ;  /* 0x0000000000047947 */ /* 0x000fec0003800000 */
.L_x_75:
[----:B------:R-:W-:-:S07]  /*18e0*/  IMAD R0, R11, 0x800000, R0 ;  /* 0x008000000b007824 */ /* 0x000fce00078e0200 */
.L_x_77:
[----:B------:R-:W-:Y:S05]  /*18f0*/  BSYNC.RECONVERGENT B3 ;  /* 0x0000000000037941 */ /* 0x000fea0003800200 */
.L_x_74:
[----:B------:R-:W-:Y:S05]  /*1900*/  BRA `(.L_x_78) ;  /* 0x0000000000207947 */ /* 0x000fea0003800000 */
.L_x_73:
[----:B------:R-:W-:-:S04]  /*1910*/  LOP3.LUT R0, R0, 0x80000000, R3, 0x48, !PT ;  /* 0x8000000000007812 */ /* 0x000fc800078e4803 */
[----:B------:R-:W-:Y:S01]  /*1920*/  LOP3.LUT R0, R0, 0x7f800000, RZ, 0xfc, !PT ;  /* 0x7f80000000007812 */ /* 0x000fe200078efcff */
[----:B------:R-:W-:Y:S06]  /*1930*/  BRA `(.L_x_78) ;  /* 0x0000000000147947 */ /* 0x000fec0003800000 */
.L_x_72:
[----:B------:R-:W-:Y:S01]  /*1940*/  LOP3.LUT R0, R0, 0x80000000, R3, 0x48, !PT ;  /* 0x8000000000007812 */ /* 0x000fe200078e4803 */
[----:B------:R-:W-:Y:S06]  /*1950*/  BRA `(.L_x_78) ;  /* 0x00000000000c7947 */ /* 0x000fec0003800000 */
.L_x_71:
[----:B------:R-:W0:Y:S01]  /*1960*/  MUFU.RSQ R0, -QNAN ;  /* 0xffc0000000007908 */ /* 0x000e220000001400 */
[----:B------:R-:W-:Y:S05]  /*1970*/  BRA `(.L_x_78) ;  /* 0x0000000000047947 */ /* 0x000fea0003800000 */
.L_x_70:
[----:B------:R-:W-:-:S07]  /*1980*/  FADD.FTZ R0, R3, R0 ;  /* 0x0000000003007221 */ /* 0x000fce0000010000 */
.L_x_78:
[----:B------:R-:W-:Y:S05]  /*1990*/  BSYNC.RECONVERGENT B2 ;  /* 0x0000000000027941 */ /* 0x000fea0003800200 */
.L_x_68:
[----:B------:R-:W-:-:S04]  /*19a0*/  HFMA2 R11, -RZ, RZ, 0, 0 ;  /* 0x00000000ff0b7431 */ /* 0x000fc800000001ff */
[----:B0-----:R-:W-:Y:S05]  /*19b0*/  RET.REL.NODEC R10 `(_Z31apply_cultural_alignment_kernelP17MediaOntologyNodeiP23MediaOntologyConstraintiff) ;  /* 0xffffffe40a907950 */ /* 0x001fea0003c3ffff */
.L_x_79:
        /* <DEDUP_REMOVED lines=12> */
.L_x_259:


//--------------------- .text._Z29apply_mood_consistency_kernelP17MediaOntologyNodeiP23MediaOntologyConstraintiff --------------------------
	.section	.text._Z29apply_mood_consistency_kernelP17MediaOntologyNodeiP23MediaOntologyConstraintiff,"ax",@progbits
	.align	128
        .global         _Z29apply_mood_consistency_kernelP17MediaOntologyNodeiP23MediaOntologyConstraintiff
        .type           _Z29apply_mood_consistency_kernelP17MediaOntologyNodeiP23MediaOntologyConstraintiff,@function
        .size           _Z29apply_mood_consistency_kernelP17MediaOntologyNodeiP23MediaOntologyConstraintiff,(.L_x_262 - _Z29apply_mood_consistency_kernelP17MediaOntologyNodeiP23MediaOntologyConstraintiff)
        .other          _Z29apply_mood_consistency_kernelP17MediaOntologyNodeiP23MediaOntologyConstraintiff,@"STO_CUDA_ENTRY STV_DEFAULT"
_Z29apply_mood_consistency_kernelP17MediaOntologyNodeiP23MediaOntologyConstraintiff:
.text._Z29apply_mood_consistency_kernelP17MediaOntologyNodeiP23MediaOntologyConstraintiff:
        /* <DEDUP_REMOVED lines=28> */
.L_x_81:
        /* <DEDUP_REMOVED lines=16> */
.L_x_80:
[----:B------:R1:W5:Y:S01]  /*02c0*/  LDG.E R4, desc[UR4][R2.64+0x10] ;  /* 0x0000100402047981 */ /* 0x000362000c1e1900 */
[----:B------:R-:W-:-:S03]  /*02d0*/  LOP3.LUT R0, R15, R10, RZ, 0xfc, !PT ;  /* 0x0000000a0f007212 */ /* 0x000fc600078efcff */
[----:B------:R1:W5:Y:S01]  /*02e0*/  LDG.E R5, desc[UR4][R2.64+0x14] ;  /* 0x0000140402057981 */ /* 0x000362000c1e1900 */
[----:B------:R-:W-:-:S03]  /*02f0*/  ISETP.GE.AND P0, PT, R0, RZ, PT ;  /* 0x000000ff0000720c */ /* 0x000fc60003f06270 */
[----:B------:R1:W5:Y:S10]  /*0300*/  LDG.E R6, desc[UR4][R2.64+0x18] ;  /* 0x0000180402067981 */ /* 0x000374000c1e1900 */
[----:B-1----:R-:W-:Y:S05]  /*0310*/  @!P0 EXIT ;  /* 0x000000000000894d */ /* 0x002fea0003800000 */
[----:B------:R-:W1:Y:S02]  /*0320*/  LDC.64 R12, c[0x0][0x380] ;  /* 0x0000e000ff0c7b82 */ /* 0x000e640000000a00 */
[----:B-1----:R-:W-:-:S04]  /*0330*/  IMAD.WIDE.U32 R14, R15, 0x50, R12 ;  /* 0x000000500f0e7825 */ /* 0x002fc800078e000c */
[----:B------:R-:W-:Y:S01]  /*0340*/  IMAD.WIDE.U32 R12, R10, 0x50, R12 ;  /* 0x000000500a0c7825 */ /* 0x000fe200078e000c */
[----:B------:R-:W2:Y:S04]  /*0350*/  LDG.E R0, desc[UR4][R14.64+0x38] ;  /* 0x000038040e007981 */ /* 0x000ea8000c1e1900 */
[----:B0-----:R-:W2:Y:S04]  /*0360*/  LDG.E R3, desc[UR4][R12.64+0x38] ;  /* 0x000038040c037981 */ /* 0x001ea8000c1e1900 */
[----:B------:R0:W5:Y:S04]  /*0370*/  LDG.E R7, desc[UR4][R14.64+0x10] ;  /* 0x000010040e077981 */ /* 0x000168000c1e1900 */
        /* <DEDUP_REMOVED lines=8> */
[----:B------:R0:W5:Y:S01]  /*0400*/  LDG.E R20, desc[UR4][R12.64+0x3c] ;  /* 0x00003c040c147981 */ /* 0x000162000c1e1900 */
[----:B------:R-:W-:Y:S01]  /*0410*/  BSSY.RECONVERGENT B0, `(.L_x_82) ;  /* 0x0000018000007945 */ /* 0x000fe20003800200 */
[----:B------:R-:W-:Y:S01]  /*0420*/  IMAD.MOV.U32 R21, RZ, RZ, RZ ;  /* 0x000000ffff157224 */ /* 0x000fe200078e00ff */
[----:B--2---:R-:W-:-:S02]  /*0430*/  LOP3.LUT P0, R23, R3, RZ, R0, 0xfa, !PT ;  /* 0x000000ff03177212 */ /* 0x004fc4000780fa00 */
[----:B------:R-:W-:-:S11]  /*0440*/  LOP3.LUT R22, R3, R0, RZ, 0xc0, !PT ;  /* 0x0000000003167212 */ /* 0x000fd600078ec0ff */
[----:B0-----:R-:W-:Y:S05]  /*0450*/  @!P0 BRA `(.L_x_83) ;  /* 0x00000000004c8947 */ /* 0x001fea0003800000 */
[----:B------:R-:W0:Y:S01]  /*0460*/  POPC R0, R23 ;  /* 0x0000001700007309 */ /* 0x000e220000000000 */
[----:B------:R-:W-:Y:S07]  /*0470*/  BSSY.RECONVERGENT B1, `(.L_x_84) ;  /* 0x0000010000017945 */ /* 0x000fee0003800200 */
[----:B------:R-:W1:Y:S01]  /*0480*/  POPC R3, R22 ;  /* 0x0000001600037309 */ /* 0x000e620000000000 */
[----:B0-----:R-:W-:-:S07]  /*0490*/  I2FP.F32.U32 R24, R0 ;  /* 0x0000000000187245 */ /* 0x001fce0000201000 */
[----:B------:R-:W0:Y:S01]  /*04a0*/  MUFU.RCP R0, R24 ;  /* 0x0000001800007308 */ /* 0x000e220000001000 */
[----:B-1----:R-:W-:-:S07]  /*04b0*/  I2FP.F32.U32 R3, R3 ;  /* 0x0000000300037245 */ /* 0x002fce0000201000 */
[----:B------:R-:W1:Y:S01]  /*04c0*/  FCHK P0, R3, R24 ;  /* 0x0000001803007302 */ /* 0x000e620000000000 */
[----:B0-----:R-:W-:-:S04]  /*04d0*/  FFMA R21, -R24, R0, 1 ;  /* 0x3f80000018157423 */ /* 0x001fc80000000100 */
[----:B------:R-:W-:-:S04]  /*04e0*/  FFMA R0, R0, R21, R0 ;  /* 0x0000001500007223 */ /* 0x000fc80000000000 */
[----:B------:R-:W-:-:S04]  /*04f0*/  FFMA R21, R3, R0, RZ ;  /* 0x0000000003157223 */ /* 0x000fc800000000ff */
[----:B------:R-:W-:-:S04]  /*0500*/  FFMA R2, -R24, R21, R3 ;  /* 0x0000001518027223 */ /* 0x000fc80000000103 */
[----:B------:R-:W-:Y:S01]  /*0510*/  FFMA R21, R0, R2, R21 ;  /* 0x0000000200157223 */ /* 0x000fe20000000015 */
[----:B-1----:R-:W-:Y:S06]  /*0520*/  @!P0 BRA `(.L_x_85) ;  /* 0x0000000000108947 */ /* 0x002fec0003800000 */
[----:B------:R-:W-:Y:S01]  /*0530*/  IMAD.MOV.U32 R0, RZ, RZ, R24 ;  /* 0x000000ffff007224 */ /* 0x000fe200078e0018 */
[----:B------:R-:W-:-:S07]  /*0540*/  MOV R2, 0x560 ;  /* 0x0000056000027802 */ /* 0x000fce0000000f00 */
[----:B-----5:R-:W-:Y:S05]  /*0550*/  CALL.REL.NOINC `($__internal_8_$__cuda_sm3x_div_rn_noftz_f32_slowpath) ;  /* 0x00000010000c7944 */ /* 0x020fea0003c00000 */
[----:B------:R-:W-:-:S07]  /*0560*/  MOV R21, R0 ;  /* 0x0000000000157202 */ /* 0x000fce0000000f00 */
.L_x_85:
[----:B------:R-:W-:Y:S05]  /*0570*/  BSYNC.RECONVERGENT B1 ;  /* 0x0000000000017941 */ /* 0x000fea0003800200 */
.L_x_84:
[----:B------:R-:W-:-:S07]  /*0580*/  FMUL R21, R21, 0.60000002384185791016 ;  /* 0x3f19999a15157820 */ /* 0x000fce0000400000 */
.L_x_83:
[----:B------:R-:W-:Y:S05]  /*0590*/  BSYNC.RECONVERGENT B0 ;  /* 0x0000000000007941 */ /* 0x000fea0003800200 */
.L_x_82:
[C---:B-----5:R-:W-:Y:S01]  /*05a0*/  LOP3.LUT P0, R22, R20.reuse, RZ, R11, 0xfa, !PT ;  /* 0x000000ff14167212 */ /* 0x060fe2000780fa0b */
[----:B------:R-:W-:Y:S01]  /*05b0*/  BSSY.RECONVERGENT B0, `(.L_x_86) ;  /* 0x0000016000007945 */ /* 0x000fe20003800200 */
[----:B------:R-:W-:Y:S01]  /*05c0*/  LOP3.LUT R20, R20, R11, RZ, 0xc0, !PT ;  /* 0x0000000b14147212 */ /* 0x000fe200078ec0ff */
[----:B------:R-:W-:-:S10]  /*05d0*/  IMAD.MOV.U32 R0, RZ, RZ, RZ ;  /* 0x000000ffff007224 */ /* 0x000fd400078e00ff */
[----:B------:R-:W-:Y:S05]  /*05e0*/  @!P0 BRA `(.L_x_87) ;  /* 0x0000000000488947 */ /* 0x000fea0003800000 */
        /* <DEDUP_REMOVED lines=15> */
[----:B------:R-:W-:Y:S05]  /*06e0*/  CALL.REL.NOINC `($__internal_8_$__cuda_sm3x_div_rn_noftz_f32_slowpath) ;  /* 0x0000000c00a87944 */ /* 0x000fea0003c00000 */
.L_x_89:
[----:B------:R-:W-:Y:S05]  /*06f0*/  BSYNC.RECONVERGENT B1 ;  /* 0x0000000000017941 */ /* 0x000fea0003800200 */
.L_x_88:
[----:B------:R-:W-:-:S07]  /*0700*/  FMUL R0, R0, 0.40000000596046447754 ;  /* 0x3ecccccd00007820 */ /* 0x000fce0000400000 */
.L_x_87:
[----:B------:R-:W-:Y:S05]  /*0710*/  BSYNC.RECONVERGENT B0 ;  /* 0x0000000000007941 */ /* 0x000fea0003800200 */
.L_x_86:
[----:B------:R-:W-:-:S05]  /*0720*/  FADD R21, R0, R21 ;  /* 0x0000001500157221 */ /* 0x000fca0000000000 */
[----:B------:R-:W-:-:S13]  /*0730*/  FSETP.GEU.AND P0, PT, R21, 0.10000000149011611938, PT ;  /* 0x3dcccccd1500780b */ /* 0x000fda0003f0e000 */
[----:B------:R-:W-:Y:S05]  /*0740*/  @!P0 EXIT ;  /* 0x000000000000894d */ /* 0x000fea0003800000 */
[----:B------:R-:W-:Y:S01]  /*0750*/  FADD R8, -R8, R17 ;  /* 0x0000001108087221 */ /* 0x000fe20000000100 */
[----:B------:R-:W-:Y:S01]  /*0760*/  FADD R7, -R7, R16 ;  /* 0x0000001007077221 */ /* 0x000fe20000000100 */
[----:B------:R-:W-:Y:S01]  /*0770*/  FADD R9, -R9, R18 ;  /* 0x0000001209097221 */ /* 0x000fe20000000100 */
        /* <DEDUP_REMOVED lines=10> */
[----:B------:R-:W-:Y:S05]  /*0820*/  CALL.REL.NOINC `($__internal_7_$__cuda_sm20_sqrt_rn_f32_slowpath) ;  /* 0x0000000800fc7944 */ /* 0x000fea0003c00000 */
[----:B------:R-:W-:Y:S05]  /*0830*/  BRA `(.L_x_92) ;  /* 0x0000000000107947 */ /* 0x000fea0003800000 */
.L_x_91:
[----:B------:R-:W-:Y:S01]  /*0840*/  FMUL.FTZ R0, R3, R2 ;  /* 0x0000000203007220 */ /* 0x000fe20000410000 */
[----:B------:R-:W-:-:S03]  /*0850*/  FMUL.FTZ R2, R2, 0.5 ;  /* 0x3f00000002027820 */ /* 0x000fc60000410000 */
[----:B------:R-:W-:-:S04]  /*0860*/  FFMA R3, -R0, R0, R3 ;  /* 0x0000000000037223 */ /* 0x000fc80000000103 */
[----:B------:R-:W-:-:S07]  /*0870*/  FFMA R0, R3, R2, R0 ;  /* 0x0000000203007223 */ /* 0x000fce0000000000 */
.L_x_92:
[----:B------:R-:W-:Y:S05]  /*0880*/  BSYNC.RECONVERGENT B0 ;  /* 0x0000000000007941 */ /* 0x000fea0003800200 */
.L_x_90:
[----:B------:R-:W-:-:S13]  /*0890*/  FSETP.GT.AND P0, PT, R0, 9.9999999747524270788e-07, PT ;  /* 0x358637bd0000780b */ /* 0x000fda0003f04000 */
[----:B------:R-:W-:Y:S05]  /*08a0*/  @!P0 EXIT ;  /* 0x000000000000894d */ /* 0x000fea0003800000 */
[----:B------:R-:W-:Y:S01]  /*08b0*/  FSETP.GEU.AND P0, PT, R0, 9.9999999747524270788e-07, PT ;  /* 0x358637bd0000780b */ /* 0x000fe20003f0e000 */
[----:B------:R-:W-:Y:S01]  /*08c0*/  BSSY.RECONVERGENT B0, `(.L_x_93) ;  /* 0x0000014000007945 */ /* 0x000fe20003800200 */
[----:B------:R-:W-:Y:S01]  /*08d0*/  HFMA2 R11, -RZ, RZ, 0, 0 ;  /* 0x00000000ff0b7431 */ /* 0x000fe200000001ff */
[----:B------:R-:W-:-:S10]  /*08e0*/  CS2R R2, SRZ ;  /* 0x0000000000027805 */ /* 0x000fd4000001ff00 */
[----:B------:R-:W-:Y:S05]  /*08f0*/  @!P0 BRA `(.L_x_94) ;  /* 0x0000000000408947 */ /* 0x000fea0003800000 */
[----:B------:R-:W-:Y:S01]  /*0900*/  VIADD R2, R0, 0x1800000 ;  /* 0x0180000000027836 */ /* 0x000fe20000000000 */
[----:B------:R-:W-:Y:S04]  /*0910*/  BSSY.RECONVERGENT B1, `(.L_x_95) ;  /* 0x000000b000017945 */ /* 0x000fe80003800200 */
[----:B------:R-:W-:-:S04]  /*0920*/  LOP3.LUT R2, R2, 0x7f800000, RZ, 0xc0, !PT ;  /* 0x7f80000002027812 */ /* 0x000fc800078ec0ff */
[----:B------:R-:W-:-:S13]  /*0930*/  ISETP.GT.U32.AND P0, PT, R2, 0x1ffffff, PT ;  /* 0x01ffffff0200780c */ /* 0x000fda0003f04070 */
[----:B------:R-:W-:Y:S05]  /*0940*/  @P0 BRA `(.L_x_96) ;  /* 0x00000000000c0947 */ /* 0x000fea0003800000 */
[----:B------:R-:W-:-:S07]  /*0950*/  MOV R11, 0x970 ;  /* 0x00000970000b7802 */ /* 0x000fce0000000f00 */
[----:B------:R-:W-:Y:S05]  /*0960*/  CALL.REL.NOINC `($__internal_6_$__cuda_sm20_rcp_rn_f32_slowpath) ;  /* 0x0000000400d47944 */ /* 0x000fea0003c00000 */
[----:B------:R-:W-:Y:S05]  /*0970*/  BRA `(.L_x_97) ;  /* 0x0000000000107947 */ /* 0x000fea0003800000 */
.L_x_96:
[----:B------:R-:W0:Y:S02]  /*0980*/  MUFU.RCP R3, R0 ;  /* 0x0000000000037308 */ /* 0x000e240000001000 */
[----:B0-----:R-:W-:-:S04]  /*0990*/  FFMA R2, R3, R0, -1 ;  /* 0xbf80000003027423 */ /* 0x001fc80000000000 */
[----:B------:R-:W-:-:S04]  /*09a0*/  FADD.FTZ R2, -R2, -RZ ;  /* 0x800000ff02027221 */ /* 0x000fc80000010100 */
[----:B------:R-:W-:-:S07]  /*09b0*/  FFMA R16, R3, R2, R3 ;  /* 0x0000000203107223 */ /* 0x000fce0000000003 */
.L_x_97:
[----:B------:R-:W-:Y:S05]  /*09c0*/  BSYNC.RECONVERGENT B1 ;  /* 0x0000000000017941 */ /* 0x000fea0003800200 */
.L_x_95:
[-C--:B------:R-:W-:Y:S01]  /*09d0*/  FMUL R2, R7, R16.reuse ;  /* 0x0000001007027220 */ /* 0x080fe20000400000 */
[-C--:B------:R-:W-:Y:S01]  /*09e0*/  FMUL R3, R8, R16.reuse ;  /* 0x0000001008037220 */ /* 0x080fe20000400000 */
[----:B------:R-:W-:-:S07]  /*09f0*/  FMUL R11, R9, R16 ;  /* 0x00000010090b7220 */ /* 0x000fce0000400000 */
.L_x_94:
[----:B------:R-:W-:Y:S05]  /*0a00*/  BSYNC.RECONVERGENT B0 ;  /* 0x0000000000007941 */ /* 0x000fea0003800200 */
.L_x_93:
[----:B------:R-:W0:Y:S01]  /*0a10*/  LDCU UR6, c[0x0][0x3a0] ;  /* 0x00007400ff0677ac */ /* 0x000e220008000800 */
[----:B------:R-:W-:Y:S01]  /*0a20*/  MOV R8, 0x3f000000 ;  /* 0x3f00000000087802 */ /* 0x000fe20000000f00 */
[----:B------:R-:W-:Y:S01]  /*0a30*/  BSSY.RECONVERGENT B0, `(.L_x_98) ;  /* 0x000001a000007945 */ /* 0x000fe20003800200 */
[----:B0-----:R-:W-:-:S03]  /*0a40*/  FMUL R7, R4, UR6 ;  /* 0x0000000604077c20 */ /* 0x001fc60008400000 */
[----:B------:R-:W-:Y:S01]  /*0a50*/  FFMA R4, R21, -R8, 1 ;  /* 0x3f80000015047423 */ /* 0x000fe20000000808 */
[----:B------:R-:W-:-:S03]  /*0a60*/  FMUL R6, R6, R7 ;  /* 0x0000000706067220 */ /* 0x000fc60000400000 */
[----:B------:R-:W-:Y:S01]  /*0a70*/  FFMA R4, -R5, R4, R0 ;  /* 0x0000000405047223 */ /* 0x000fe20000000100 */
        /* <DEDUP_REMOVED lines=14> */
[----:B------:R-:W-:Y:S05]  /*0b60*/  CALL.REL.NOINC `($__internal_7_$__cuda_sm20_sqrt_rn_f32_slowpath) ;  /* 0x00000008002c7944 */ /* 0x000fea0003c00000 */
[----:B------:R-:W-:Y:S01]  /*0b70*/  IMAD.MOV.U32 R2, RZ, RZ, R0 ;  /* 0x000000ffff027224 */ /* 0x000fe200078e0000 */
[----:B------:R-:W-:Y:S06]  /*0b80*/  BRA `(.L_x_100) ;  /* 0x0000000000107947 */ /* 0x000fec0003800000 */
.L_x_99:
[----:B------:R-:W-:Y:S01]  /*0b90*/  FMUL.FTZ R2, R3, R0 ;  /* 0x0000000003027220 */ /* 0x000fe20000410000 */
[----:B------:R-:W-:-:S03]  /*0ba0*/  FMUL.FTZ R0, R0, 0.5 ;  /* 0x3f00000000007820 */ /* 0x000fc60000410000 */
[----:B------:R-:W-:-:S04]  /*0bb0*/  FFMA R3, -R2, R2, R3 ;  /* 0x0000000202037223 */ /* 0x000fc80000000103 */
[----:B------:R-:W-:-:S07]  /*0bc0*/  FFMA R2, R3, R0, R2 ;  /* 0x0000000003027223 */ /* 0x000fce0000000002 */
.L_x_100:
[----:B------:R-:W-:Y:S05]  /*0bd0*/  BSYNC.RECONVERGENT B0 ;  /* 0x0000000000007941 */ /* 0x000fea0003800200 */
.L_x_98:
        /* <DEDUP_REMOVED lines=17> */
[----:B------:R-:W-:Y:S05]  /*0cf0*/  CALL.REL.NOINC `($__internal_8_$__cuda_sm3x_div_rn_noftz_f32_slowpath) ;  /* 0x0000000800247944 */ /* 0x000fea0003c00000 */
[----:B------:R-:W-:-:S07]  /*0d00*/  IMAD.MOV.U32 R3, RZ, RZ, R0 ;  /* 0x000000ffff037224 */ /* 0x000fce00078e0000 */
.L_x_104:
[----:B------:R-:W-:Y:S05]  /*0d10*/  BSYNC.RECONVERGENT B1 ;  /* 0x0000000000017941 */ /* 0x000fea0003800200 */
.L_x_103:
[-C--:B------:R-:W-:Y:S01]  /*0d20*/  FMUL R5, R5, R3.reuse ;  /* 0x0000000305057220 */ /* 0x080fe20000400000 */
[-C--:B------:R-:W-:Y:S01]  /*0d30*/  FMUL R6, R6, R3.reuse ;  /* 0x0000000306067220 */ /* 0x080fe20000400000 */
[----:B------:R-:W-:-:S07]  /*0d40*/  FMUL R4, R4, R3 ;  /* 0x0000000304047220 */ /* 0x000fce0000400000 */
.L_x_102:
[----:B------:R-:W-:Y:S05]  /*0d50*/  BSYNC.RECONVERGENT B0 ;  /* 0x0000000000007941 */ /* 0x000fea0003800200 */
.L_x_101:
[----:B------:R-:W-:Y:S01]  /*0d60*/  FMNMX R10, R10, 9.9999999747524270788e-07, !PT ;  /* 0x358637bd0a0a7809 */ /* 0x000fe20007800000 */
[----:B------:R-:W-:Y:S03]  /*0d70*/  BSSY.RECONVERGENT B0, `(.L_x_105) ;  /* 0x000000e000007945 */ /* 0x000fe60003800200 */
[----:B------:R-:W-:-:S04]  /*0d80*/  IADD3 R0, PT, PT, R10, 0x1800000, RZ ;  /* 0x018000000a007810 */ /* 0x000fc80007ffe0ff */
[----:B------:R-:W-:-:S04]  /*0d90*/  LOP3.LUT R0, R0, 0x7f800000, RZ, 0xc0, !PT ;  /* 0x7f80000000007812 */ /* 0x000fc800078ec0ff */
[----:B------:R-:W-:-:S13]  /*0da0*/  ISETP.GT.U32.AND P0, PT, R0, 0x1ffffff, PT ;  /* 0x01ffffff0000780c */ /* 0x000fda0003f04070 */
[----:B------:R-:W-:Y:S05]  /*0db0*/  @P0 BRA `(.L_x_106) ;  /* 0x0000000000140947 */ /* 0x000fea0003800000 */
[----:B------:R-:W-:Y:S01]  /*0dc0*/  IMAD.MOV.U32 R0, RZ, RZ, R10 ;  /* 0x000000ffff007224 */ /* 0x000fe200078e000a */
[----:B------:R-:W-:-:S07]  /*0dd0*/  MOV R11, 0xdf0 ;  /* 0x00000df0000b7802 */ /* 0x000fce0000000f00 */
[----:B------:R-:W-:Y:S05]  /*0de0*/  CALL.REL.NOINC `($__internal_6_$__cuda_sm20_rcp_rn_f32_slowpath) ;  /* 0x0000000000b47944 */ /* 0x000fea0003c00000 */
[----:B------:R-:W-:Y:S01]  /*0df0*/  MOV R7, R16 ;  /* 0x0000001000077202 */ /* 0x000fe20000000f00 */
[----:B------:R-:W-:Y:S06]  /*0e00*/  BRA `(.L_x_107) ;  /* 0x0000000000107947 */ /* 0x000fec0003800000 */
.L_x_106:
[----:B------:R-:W0:Y:S02]  /*0e10*/  MUFU.RCP R7, R10 ;  /* 0x0000000a00077308 */ /* 0x000e240000001000 */
[----:B0-----:R-:W-:-:S04]  /*0e20*/  FFMA R0, R10, R7, -1 ;  /* 0xbf8000000a007423 */ /* 0x001fc80000000007 */
[----:B------:R-:W-:-:S04]  /*0e30*/  FADD.FTZ R0, -R0, -RZ ;  /* 0x800000ff00007221 */ /* 0x000fc80000010100 */
[----:B------:R-:W-:-:S07]  /*0e40*/  FFMA R7, R7, R0, R7 ;  /* 0x0000000007077223 */ /* 0x000fce0000000007 */
.L_x_107:
[----:B------:R-:W-:Y:S05]  /*0e50*/  BSYNC.RECONVERGENT B0 ;  /* 0x0000000000007941 */ /* 0x000fea0003800200 */
.L_x_105:
[----:B------:R-:W-:Y:S01]  /*0e60*/  FMNMX R19, R19, 9.9999999747524270788e-07, !PT ;  /* 0x358637bd13137809 */ /* 0x000fe20007800000 */
[----:B------:R-:W-:Y:S01]  /*0e70*/  UMOV UR6, 0x3f800000 ;  /* 0x3f80000000067882 */ /* 0x000fe20000000000 */
[----:B------:R-:W-:Y:S01]  /*0e80*/  BSSY.RECONVERGENT B0, `(.L_x_108) ;  /* 0x0000012000007945 */ /* 0x000fe20003800200 */
[----:B------:R-:W-:Y:S01]  /*0e90*/  IMAD.U32 R10, RZ, RZ, UR6 ;  /* 0x00000006ff0a7e24 */ /* 0x000fe2000f8e00ff */
[----:B------:R-:W0:Y:S01]  /*0ea0*/  MUFU.RCP R0, R19 ;  /* 0x0000001300007308 */ /* 0x000e220000001000 */
[C---:B------:R-:W-:Y:S01]  /*0eb0*/  FMUL R9, R7.reuse, R5 ;  /* 0x0000000507097220 */ /* 0x040fe20000400000 */
[C---:B------:R-:W-:Y:S01]  /*0ec0*/  FMUL R8, R7.reuse, R6 ;  /* 0x0000000607087220 */ /* 0x040fe20000400000 */
[----:B------:R-:W-:-:S05]  /*0ed0*/  FMUL R7, R7, R4 ;  /* 0x0000000407077220 */ /* 0x000fca0000400000 */
[----:B------:R-:W1:Y:S01]  /*0ee0*/  FCHK P0, -R10, R19 ;  /* 0x000000130a007302 */ /* 0x000e620000000100 */
[----:B0-----:R-:W-:-:S04]  /*0ef0*/  FFMA R3, -R19, R0, 1 ;  /* 0x3f80000013037423 */ /* 0x001fc80000000100 */
[----:B------:R-:W-:-:S04]  /*0f00*/  FFMA R0, R0, R3, R0 ;  /* 0x0000000300007223 */ /* 0x000fc80000000000 */
[----:B------:R-:W-:-:S04]  /*0f10*/  FFMA R3, R0, -1, RZ ;  /* 0xbf80000000037823 */ /* 0x000fc800000000ff */
[----:B------:R-:W-:-:S04]  /*0f20*/  FFMA R2, -R19, R3, -1 ;  /* 0xbf80000013027423 */ /* 0x000fc80000000103 */
[----:B------:R-:W-:Y:S01]  /*0f30*/  FFMA R3, R0, R2, R3 ;  /* 0x0000000200037223 */ /* 0x000fe20000000003 */
[----:B-1----:R-:W-:Y:S06]  /*0f40*/  @!P0 BRA `(.L_x_109) ;  /* 0x0000000000148947 */ /* 0x002fec0003800000 */
[----:B------:R-:W-:Y:S01]  /*0f50*/  MOV R0, R19 ;  /* 0x0000001300007202 */ /* 0x000fe20000000f00 */
[----:B------:R-:W-:Y:S01]  /*0f60*/  IMAD.MOV.U32 R3, RZ, RZ, -0x40800000 ;  /* 0xbf800000ff037424 */ /* 0x000fe200078e00ff */
[----:B------:R-:W-:-:S07]  /*0f70*/  MOV R2, 0xf90 ;  /* 0x00000f9000027802 */ /* 0x000fce0000000f00 */
[----:B------:R-:W-:Y:S05]  /*0f80*/  CALL.REL.NOINC `($__internal_8_$__cuda_sm3x_div_rn_noftz_f32_slowpath) ;  /* 0x0000000400807944 */ /* 0x000fea0003c00000 */
[----:B------:R-:W-:-:S07]  /*0f90*/  MOV R3, R0 ;  /* 0x0000000000037202 */ /* 0x000fce0000000f00 */
.L_x_109:
[----:B------:R-:W-:Y:S05]  /*0fa0*/  BSYNC.RECONVERGENT B0 ;  /* 0x0000000000007941 */ /* 0x000fea0003800200 */
.L_x_108:
        /* <DEDUP_REMOVED lines=17> */
        .weak           $__internal_6_$__cuda_sm20_rcp_rn_f32_slowpath
        .type           $__internal_6_$__cuda_sm20_rcp_rn_f32_slowpath,@function
        .size           $__internal_6_$__cuda_sm20_rcp_rn_f32_slowpath,($__internal_7_$__cuda_sm20_sqrt_rn_f32_slowpath - $__internal_6_$__cuda_sm20_rcp_rn_f32_slowpath)
$__internal_6_$__cuda_sm20_rcp_rn_f32_slowpath:
        /* <DEDUP_REMOVED lines=15> */
.L_x_111:
[----:B------:R-:W-:-:S05]  /*11b0*/  VIADD R3, R2, 0xffffff03 ;  /* 0xffffff0302037836 */ /* 0x000fca0000000000 */
[----:B------:R-:W-:-:S13]  /*11c0*/  ISETP.GT.U32.AND P0, PT, R3, 0x1, PT ;  /* 0x000000010300780c */ /* 0x000fda0003f04070 */
[----:B------:R-:W-:Y:S05]  /*11d0*/  @P0 BRA `(.L_x_113) ;  /* 0x0000000000780947 */ /* 0x000fea0003800000 */
[----:B------:R-:W-:Y:S01]  /*11e0*/  LOP3.LUT R16, R0, 0x7fffff, RZ, 0xc0, !PT ;  /* 0x007fffff00107812 */ /* 0x000fe200078ec0ff */
[----:B------:R-:W-:-:S03]  /*11f0*/  HFMA2 R20, -RZ, RZ, 0, 1.78813934326171875e-07 ;  /* 0x00000003ff147431 */ /* 0x000fc600000001ff */
[----:B------:R-:W-:-:S04]  /*1200*/  LOP3.LUT R17, R16, 0x3f800000, RZ, 0xfc, !PT ;  /* 0x3f80000010117812 */ /* 0x000fc800078efcff */
[----:B------:R-:W0:Y:S01]  /*1210*/  MUFU.RCP R16, R17 ;  /* 0x0000001100107308 */ /* 0x000e220000001000 */
[----:B------:R-:W-:Y:S01]  /*1220*/  SHF.L.U32 R25, R20, R3, RZ ;  /* 0x0000000314197219 */ /* 0x000fe200000006ff */
        /* <DEDUP_REMOVED lines=21> */
[----:B------:R-:W-:-:S05]  /*1380*/  @!P0 IADD3 R3, PT, PT, R3, 0x1, RZ ;  /* 0x0000000103038810 */ /* 0x000fca0007ffe0ff */
[----:B------:R-:W-:-:S05]  /*1390*/  @!P1 IMAD.SHL.U32 R3, R3, 0x2, RZ ;  /* 0x0000000203039824 */ /* 0x000fca00078e00ff */
[----:B------:R-:W-:Y:S01]  /*13a0*/  LOP3.LUT R3, R3, 0x80000000, R0, 0xf8, !PT ;  /* 0x8000000003037812 */ /* 0x000fe200078ef800 */
[----:B------:R-:W-:Y:S06]  /*13b0*/  BRA `(.L_x_112) ;  /* 0x0000000000047947 */ /* 0x000fec0003800000 */
.L_x_113:
[----:B------:R0:W1:Y:S02]  /*13c0*/  MUFU.RCP R3, R0 ;  /* 0x0000000000037308 */ /* 0x0000640000001000 */
.L_x_112:
[----:B------:R-:W-:Y:S05]  /*13d0*/  BSYNC.RECONVERGENT B2 ;  /* 0x0000000000027941 */ /* 0x000fea0003800200 */
.L_x_110:
[----:B-1----:R-:W-:Y:S01]  /*13e0*/  MOV R16, R3 ;  /* 0x0000000300107202 */ /* 0x002fe20000000f00 */
[----:B------:R-:W-:Y:S02]  /*13f0*/  HFMA2 R3, -RZ, RZ, 0, 0 ;  /* 0x00000000ff037431 */ /* 0x000fe400000001ff */
[----:B------:R-:W-:-:S04]  /*1400*/  IMAD.MOV.U32 R2, RZ, RZ, R11 ;  /* 0x000000ffff027224 */ /* 0x000fc800078e000b */
[----:B0-----:R-:W-:Y:S05]  /*1410*/  RET.REL.NODEC R2 `(_Z29apply_mood_consistency_kernelP17MediaOntologyNodeiP23MediaOntologyConstraintiff) ;  /* 0xffffffe802f87950 */ /* 0x001fea0003c3ffff */
        .weak           $__internal_7_$__cuda_sm20_sqrt_rn_f32_slowpath
        .type           $__internal_7_$__cuda_sm20_sqrt_rn_f32_slowpath,@function
        .size           $__internal_7_$__cuda_sm20_sqrt_rn_f32_slowpath,($__internal_8_$__cuda_sm3x_div_rn_noftz_f32_slowpath - $__internal_7_$__cuda_sm20_sqrt_rn_f32_slowpath)
$__internal_7_$__cuda_sm20_sqrt_rn_f32_slowpath:
[----:B------:R-:W-:-:S13]  /*1420*/  LOP3.LUT P0, RZ, R0, 0x7fffffff, RZ, 0xc0, !PT ;  /* 0x7fffffff00ff7812 */ /* 0x000fda000780c0ff */
[----:B------:R-:W-:Y:S01]  /*1430*/  @!P0 IMAD.MOV.U32 R2, RZ, RZ, R0 ;  /* 0x000000ffff028224 */ /* 0x000fe200078e0000 */
[----:B------:R-:W-:Y:S06]  /*1440*/  @!P0 BRA `(.L_x_114) ;  /* 0x0000000000408947 */ /* 0x000fec0003800000 */
[----:B------:R-:W-:-:S13]  /*1450*/  FSETP.GEU.FTZ.AND P0, PT, R0, RZ, PT ;  /* 0x000000ff0000720b */ /* 0x000fda0003f1e000 */
[----:B------:R-:W-:Y:S01]  /*1460*/  @!P0 MOV R2, 0x7fffffff ;  /* 0x7fffffff00028802 */ /* 0x000fe20000000f00 */
        /* <DEDUP_REMOVED lines=9> */
[----:B------:R-:W-:Y:S02]  /*1500*/  @!P0 IMAD.MOV.U32 R2, RZ, RZ, R0 ;  /* 0x000000ffff028224 */ /* 0x000fe400078e0000 */
[----:B------:R-:W-:-:S04]  /*1510*/  @P0 FADD.FTZ R11, -R16, -RZ ;  /* 0x800000ff100b0221 */ /* 0x000fc80000010100 */
[----:B------:R-:W-:-:S04]  /*1520*/  @P0 FFMA R11, R16, R11, R3 ;  /* 0x0000000b100b0223 */ /* 0x000fc80000000003 */
[----:B------:R-:W-:-:S04]  /*1530*/  @P0 FFMA R11, R11, R17, R16 ;  /* 0x000000110b0b0223 */ /* 0x000fc80000000010 */
[----:B------:R-:W-:-:S07]  /*1540*/  @P0 FMUL.FTZ R2, R11, 2.3283064365386962891e-10 ;  /* 0x2f8000000b020820 */ /* 0x000fce0000410000 */
.L_x_114:
[----:B------:R-:W-:Y:S01]  /*1550*/  HFMA2 R3, -RZ, RZ, 0, 0 ;  /* 0x00000000ff037431 */ /* 0x000fe200000001ff */
[----:B------:R-:W-:Y:S01]  /*1560*/  MOV R0, R2 ;  /* 0x0000000200007202 */ /* 0x000fe20000000f00 */
[----:B------:R-:W-:-:S04]  /*1570*/  IMAD.MOV.U32 R2, RZ, RZ, R18 ;  /* 0x000000ffff027224 */ /* 0x000fc800078e0012 */
[----:B------:R-:W-:Y:S05]  /*1580*/  RET.REL.NODEC R2 `(_Z29apply_mood_consistency_kernelP17MediaOntologyNodeiP23MediaOntologyConstraintiff) ;  /* 0xffffffe8029c7950 */ /* 0x000fea0003c3ffff */
        .weak           $__internal_8_$__cuda_sm3x_div_rn_noftz_f32_slowpath
        .type           $__internal_8_$__cuda_sm3x_div_rn_noftz_f32_slowpath,@function
        .size           $__internal_8_$__cuda_sm3x_div_rn_noftz_f32_slowpath,(.L_x_262 - $__internal_8_$__cuda_sm3x_div_rn_noftz_f32_slowpath)
$__internal_8_$__cuda_sm3x_div_rn_noftz_f32_slowpath:
        /* <DEDUP_REMOVED lines=34> */
.L_x_116:
[----:B------:R-:W-:Y:S01]  /*17b0*/  LEA R25, R22, 0xc0800000, 0x17 ;  /* 0xc080000016197811 */ /* 0x000fe200078eb8ff */
[----:B------:R-:W-:Y:S01]  /*17c0*/  BSSY.RECONVERGENT B3, `(.L_x_121) ;  /* 0x0000036000037945 */ /* 0x000fe20003800200 */
[----:B------:R-:W-:-:S03]  /*17d0*/  IADD3 R24, PT, PT, R24, -0x7f, RZ ;  /* 0xffffff8118187810 */ /* 0x000fc60007ffe0ff */
[----:B------:R-:W-:Y:S01]  /*17e0*/  IMAD.IADD R28, R0, 0x1, -R25 ;  /* 0x00000001001c7824 */ /* 0x000fe200078e0a19 */
[C---:B------:R-:W-:Y:S01]  /*17f0*/  IADD3 R22, PT, PT, R24.reuse, 0x7f, -R22 ;  /* 0x0000007f18167810 */ /* 0x040fe20007ffe816 */
[----:B------:R-:W-:Y:S02]  /*1800*/  IMAD R0, R24, -0x800000, R3 ;  /* 0xff80000018007824 */ /* 0x000fe400078e0203 */
[----:B------:R-:W0:Y:S01]  /*1810*/  MUFU.RCP R26, R28 ;  /* 0x0000001c001a7308 */ /* 0x000e220000001000 */
[----:B------:R-:W-:Y:S01]  /*1820*/  FADD.FTZ R25, -R28, -RZ ;  /* 0x800000ff1c197221 */ /* 0x000fe20000010100 */
[----:B------:R-:W-:-:S03]  /*1830*/  IMAD.IADD R23, R22, 0x1, R23 ;  /* 0x0000000116177824 */ /* 0x000fc600078e0217 */
        /* <DEDUP_REMOVED lines=20> */
[CCC-:B------:R-:W-:Y:S01]  /*1980*/  FFMA.RZ R22, R27.reuse, R25.reuse, R26.reuse ;  /* 0x000000191b167223 */ /* 0x1c0fe2000000c01a */
[CCC-:B------:R-:W-:Y:S01]  /*1990*/  FFMA.RP R23, R27.reuse, R25.reuse, R26.reuse ;  /* 0x000000191b177223 */ /* 0x1c0fe2000000801a */
[----:B------:R-:W-:Y:S01]  /*19a0*/  FFMA.RM R26, R27, R25, R26 ;  /* 0x000000191b1a7223 */ /* 0x000fe2000000401a */
[C---:B------:R-:W-:Y:S02]  /*19b0*/  IADD3 R24, PT, PT, R3.reuse, 0x20, RZ ;  /* 0x0000002003187810 */ /* 0x040fe40007ffe0ff */
[----:B------:R-:W-:Y:S02]  /*19c0*/  LOP3.LUT R22, R22, 0x7fffff, RZ, 0xc0, !PT ;  /* 0x007fffff16167812 */ /* 0x000fe400078ec0ff */
[C---:B------:R-:W-:Y:S02]  /*19d0*/  ISETP.NE.AND P2, PT, R3.reuse, RZ, PT ;  /* 0x000000ff0300720c */ /* 0x040fe40003f45270 */
[----:B------:R-:W-:Y:S02]  /*19e0*/  LOP3.LUT R25, R22, 0x800000, RZ, 0xfc, !PT ;  /* 0x0080000016197812 */ /* 0x000fe400078efcff */
[----:B------:R-:W-:Y:S01]  /*19f0*/  ISETP.NE.AND P1, PT, R3, RZ, PT ;  /* 0x000000ff0300720c */ /* 0x000fe20003f25270 */
[----:B------:R-:W-:Y:S01]  /*1a00*/  IMAD.MOV R3, RZ, RZ, -R3 ;  /* 0x000000ffff037224 */ /* 0x000fe200078e0a03 */
[----:B------:R-:W-:-:S02]  /*1a10*/  SHF.L.U32 R24, R25, R24, RZ ;  /* 0x0000001819187219 */ /* 0x000fc400000006ff */
[----:B------:R-:W-:Y:S02]  /*1a20*/  FSETP.NEU.FTZ.AND P0, PT, R23, R26, PT ;  /* 0x0000001a1700720b */ /* 0x000fe40003f1d000 */
[----:B------:R-:W-:Y:S02]  /*1a30*/  SEL R22, R3, RZ, P2 ;  /* 0x000000ff03167207 */ /* 0x000fe40001000000 */
[----:B------:R-:W-:Y:S02]  /*1a40*/  ISETP.NE.AND P1, PT, R24, RZ, P1 ;  /* 0x000000ff1800720c */ /* 0x000fe40000f25270 */
[----:B------:R-:W-:Y:S02]  /*1a50*/  SHF.R.U32.HI R25, RZ, R22, R25 ;  /* 0x00000016ff197219 */ /* 0x000fe40000011619 */
[----:B------:R-:W-:Y:S02]  /*1a60*/  PLOP3.LUT P0, PT, P0, P1, PT, 0xf8, 0x8f ;  /* 0x00000000008f781c */ /* 0x000fe40000703f70 */
[----:B------:R-:W-:-:S02]  /*1a70*/  SHF.R.U32.HI R3, RZ, 0x1, R25 ;  /* 0x00000001ff037819 */ /* 0x000fc40000011619 */
[----:B------:R-:W-:-:S04]  /*1a80*/  SEL R22, RZ, 0x1, !P0 ;  /* 0x00000001ff167807 */ /* 0x000fc80004000000 */
[----:B------:R-:W-:-:S04]  /*1a90*/  LOP3.LUT R22, R22, 0x1, R3, 0xf8, !PT ;  /* 0x0000000116167812 */ /* 0x000fc800078ef803 */
[----:B------:R-:W-:-:S04]  /*1aa0*/  LOP3.LUT R22, R22, R25, RZ, 0xc0, !PT ;  /* 0x0000001916167212 */ /* 0x000fc800078ec0ff */
[----:B------:R-:W-:-:S04]  /*1ab0*/  IADD3 R3, PT, PT, R3, R22, RZ ;  /* 0x0000001603037210 */ /* 0x000fc80007ffe0ff */
[----:B------:R-:W-:Y:S01]  /*1ac0*/  LOP3.LUT R0, R3, R0, RZ, 0xfc, !PT ;  /* 0x0000000003007212 */ /* 0x000fe200078efcff */
[----:B------:R-:W-:Y:S06]  /*1ad0*/  BRA `(.L_x_124) ;  /* 0x0000000000107947 */ /* 0x000fec0003800000 */
.L_x_123:
[----:B------:R-:W-:-:S04]  /*1ae0*/  LOP3.LUT R0, R0, 0x80000000, RZ, 0xc0, !PT ;  /* 0x8000000000007812 */ /* 0x000fc800078ec0ff */
[----:B------:R-:W-:Y:S01]  /*1af0*/  LOP3.LUT R0, R0, 0x7f800000, RZ, 0xfc, !PT ;  /* 0x7f80000000007812 */ /* 0x000fe200078efcff */
[----:B------:R-:W-:Y:S06]  /*1b00*/  BRA `(.L_x_124) ;  /* 0x0000000000047947 */ /* 0x000fec0003800000 */
.L_x_122:
[----:B------:R-:W-:-:S07]  /*1b10*/  IMAD R0, R23, 0x800000, R0 ;  /* 0x0080000017007824 */ /* 0x000fce00078e0200 */
.L_x_124:
[----:B------:R-:W-:Y:S05]  /*1b20*/  BSYNC.RECONVERGENT B3 ;  /* 0x0000000000037941 */ /* 0x000fea0003800200 */
.L_x_121:
[----:B------:R-:W-:Y:S05]  /*1b30*/  BRA `(.L_x_125) ;  /* 0x0000000000207947 */ /* 0x000fea0003800000 */
.L_x_120:
[----:B------:R-:W-:-:S04]  /*1b40*/  LOP3.LUT R0, R0, 0x80000000, R3, 0x48, !PT ;  /* 0x8000000000007812 */ /* 0x000fc800078e4803 */
[----:B------:R-:W-:Y:S01]  /*1b50*/  LOP3.LUT R0, R0, 0x7f800000, RZ, 0xfc, !PT ;  /* 0x7f80000000007812 */ /* 0x000fe200078efcff */
[----:B------:R-:W-:Y:S06]  /*1b60*/  BRA `(.L_x_125) ;  /* 0x0000000000147947 */ /* 0x000fec0003800000 */
.L_x_119:
[----:B------:R-:W-:Y:S01]  /*1b70*/  LOP3.LUT R0, R0, 0x80000000, R3, 0x48, !PT ;  /* 0x8000000000007812 */ /* 0x000fe200078e4803 */
[----:B------:R-:W-:Y:S06]  /*1b80*/  BRA `(.L_x_125) ;  /* 0x00000000000c7947 */ /* 0x000fec0003800000 */
.L_x_118:
[----:B------:R-:W0:Y:S01]  /*1b90*/  MUFU.RSQ R0, -QNAN ;  /* 0xffc0000000007908 */ /* 0x000e220000001400 */
[----:B------:R-:W-:Y:S05]  /*1ba0*/  BRA `(.L_x_125) ;  /* 0x0000000000047947 */ /* 0x000fea0003800000 */
.L_x_117:
[----:B------:R-:W-:-:S07]  /*1bb0*/  FADD.FTZ R0, R3, R0 ;  /* 0x0000000003007221 */ /* 0x000fce0000010000 */
.L_x_125:
[----:B------:R-:W-:Y:S05]  /*1bc0*/  BSYNC.RECONVERGENT B2 ;  /* 0x0000000000027941 */ /* 0x000fea0003800200 */
.L_x_115:
[----:B------:R-:W-:-:S04]  /*1bd0*/  HFMA2 R3, -RZ, RZ, 0, 0 ;  /* 0x00000000ff037431 */ /* 0x000fc800000001ff */
[----:B0-----:R-:W-:Y:S05]  /*1be0*/  RET.REL.NODEC R2 `(_Z29apply_mood_consistency_kernelP17MediaOntologyNodeiP23MediaOntologyConstraintiff) ;  /* 0xffffffe402047950 */ /* 0x001fea0003c3ffff */
.L_x_126:
        /* <DEDUP_REMOVED lines=9> */
.L_x_262:


//--------------------- .text._Z32apply_content_equivalence_kernelP17MediaOntologyNodeiP23MediaOntologyConstraintiff --------------------------
	.section	.text._Z32apply_content_equivalence_kernelP17MediaOntologyNodeiP23MediaOntologyConstraintiff,"ax",@progbits
	.align	128
        .global         _Z32apply_content_equivalence_kernelP17MediaOntologyNodeiP23MediaOntologyConstraintiff
        .type           _Z32apply_content_equivalence_kernelP17MediaOntologyNodeiP23MediaOntologyConstraintiff,@function
        .size           _Z32apply_content_equivalence_kernelP17MediaOntologyNodeiP23MediaOntologyConstraintiff,(.L_x_265 - _Z32apply_content_equivalence_kernelP17MediaOntologyNodeiP23MediaOntologyConstraintiff)
        .other          _Z32apply_content_equivalence_kernelP17MediaOntologyNodeiP23MediaOntologyConstraintiff,@"STO_CUDA_ENTRY STV_DEFAULT"
_Z32apply_content_equivalence_kernelP17MediaOntologyNodeiP23MediaOntologyConstraintiff:
.text._Z32apply_content_equivalence_kernelP17MediaOntologyNodeiP23MediaOntologyConstraintiff:
        /* <DEDUP_REMOVED lines=28> */
.L_x_128:
        /* <DEDUP_REMOVED lines=16> */
.L_x_127:
[----:B0-----:R0:W5:Y:S01]  /*02c0*/  LDG.E R3, desc[UR4][R2.64+0x10] ;  /* 0x0000100402037981 */ /* 0x001162000c1e1900 */
[----:B------:R-:W-:-:S04]  /*02d0*/  LOP3.LUT R0, R11, R10, RZ, 0xfc, !PT ;  /* 0x0000000a0b007212 */ /* 0x000fc800078efcff */
[----:B------:R-:W-:-:S13]  /*02e0*/  ISETP.GE.AND P0, PT, R0, RZ, PT ;  /* 0x000000ff0000720c */ /* 0x000fda0003f06270 */
[----:B0-----:R-:W-:Y:S05]  /*02f0*/  @!P0 EXIT ;  /* 0x000000000000894d */ /* 0x001fea0003800000 */
[----:B------:R-:W0:Y:S02]  /*0300*/  LDC.64 R4, c[0x0][0x380] ;  /* 0x0000e000ff047b82 */ /* 0x000e240000000a00 */
[----:B0-----:R-:W-:-:S04]  /*0310*/  IMAD.WIDE.U32 R6, R11, 0x50, R4 ;  /* 0x000000500b067825 */ /* 0x001fc800078e0004 */
[----:B------:R-:W-:Y:S01]  /*0320*/  IMAD.WIDE.U32 R4, R10, 0x50, R4 ;  /* 0x000000500a047825 */ /* 0x000fe200078e0004 */
[----:B------:R-:W2:Y:S04]  /*0330*/  LDG.E R11, desc[UR4][R6.64+0x10] ;  /* 0x00001004060b7981 */ /* 0x000ea8000c1e1900 */
[----:B------:R-:W3:Y:S04]  /*0340*/  LDG.E R10, desc[UR4][R6.64+0x14] ;  /* 0x00001404060a7981 */ /* 0x000ee8000c1e1900 */
[----:B------:R-:W3:Y:S04]  /*0350*/  LDG.E R9, desc[UR4][R4.64+0x14] ;  /* 0x0000140404097981 */ /* 0x000ee8000c1e1900 */
[----:B------:R-:W2:Y:S04]  /*0360*/  LDG.E R0, desc[UR4][R4.64+0x10] ;  /* 0x0000100404007981 */ /* 0x000ea8000c1e1900 */
[----:B------:R-:W4:Y:S04]  /*0370*/  LDG.E R12, desc[UR4][R6.64+0x18] ;  /* 0x00001804060c7981 */ /* 0x000f28000c1e1900 */
[----:B------:R-:W4:Y:S01]  /*0380*/  LDG.E R13, desc[UR4][R4.64+0x18] ;  /* 0x00001804040d7981 */ /* 0x000f22000c1e1900 */
[----:B------:R-:W-:Y:S01]  /*0390*/  BSSY.RECONVERGENT B0, `(.L_x_129) ;  /* 0x0000014000007945 */ /* 0x000fe20003800200 */
[----:B---3--:R-:W-:Y:S01]  /*03a0*/  FADD R10, -R10, R9 ;  /* 0x000000090a0a7221 */ /* 0x008fe20000000100 */
[----:B--2---:R-:W-:-:S03]  /*03b0*/  FADD R11, -R11, R0 ;  /* 0x000000000b0b7221 */ /* 0x004fc60000000100 */
[----:B------:R-:W-:-:S04]  /*03c0*/  FMUL R0, R10, R10 ;  /* 0x0000000a0a007220 */ /* 0x000fc80000400000 */
[----:B------:R-:W-:Y:S01]  /*03d0*/  FFMA R9, R11, R11, R0 ;  /* 0x0000000b0b097223 */ /* 0x000fe20000000000 */
[----:B----4-:R-:W-:-:S04]  /*03e0*/  FADD R12, -R12, R13 ;  /* 0x0000000d0c0c7221 */ /* 0x010fc80000000100 */
[----:B------:R-:W-:-:S04]  /*03f0*/  FFMA R9, R12, R12, R9 ;  /* 0x0000000c0c097223 */ /* 0x000fc80000000009 */
[----:B------:R-:W-:Y:S01]  /*0400*/  VIADD R0, R9, 0xf3000000 ;  /* 0xf300000009007836 */ /* 0x000fe20000000000 */
[----:B------:R0:W1:Y:S04]  /*0410*/  MUFU.RSQ R2, R9 ;  /* 0x0000000900027308 */ /* 0x0000680000001400 */
[----:B------:R-:W-:-:S13]  /*0420*/  ISETP.GT.U32.AND P0, PT, R0, 0x727fffff, PT ;  /* 0x727fffff0000780c */ /* 0x000fda0003f04070 */
[----:B01----:R-:W-:Y:S05]  /*0430*/  @!P0 BRA `(.L_x_130) ;  /* 0x0000000000148947 */ /* 0x003fea0003800000 */
[----:B------:R-:W-:Y:S02]  /*0440*/  MOV R0, R9 ;  /* 0x0000000900007202 */ /* 0x000fe40000000f00 */
[----:B------:R-:W-:-:S07]  /*0450*/  MOV R17, 0x470 ;  /* 0x0000047000117802 */ /* 0x000fce0000000f00 */
[----:B-----5:R-:W-:Y:S05]  /*0460*/  CALL.REL.NOINC `($__internal_10_$__cuda_sm20_sqrt_rn_f32_slowpath) ;  /* 0x0000000c002c7944 */ /* 0x020fea0003c00000 */
[----:B------:R-:W-:Y:S01]  /*0470*/  IMAD.MOV.U32 R0, RZ, RZ, R2 ;  /* 0x000000ffff007224 */ /* 0x000fe200078e0002 */
[----:B------:R-:W-:Y:S06]  /*0480*/  BRA `(.L_x_131) ;  /* 0x0000000000107947 */ /* 0x000fec0003800000 */
.L_x_130:
[----:B------:R-:W-:Y:S01]  /*0490*/  FMUL.FTZ R0, R9, R2 ;  /* 0x0000000209007220 */ /* 0x000fe20000410000 */
[----:B------:R-:W-:-:S03]  /*04a0*/  FMUL.FTZ R2, R2, 0.5 ;  /* 0x3f00000002027820 */ /* 0x000fc60000410000 */
[----:B------:R-:W-:-:S04]  /*04b0*/  FFMA R9, -R0, R0, R9 ;  /* 0x0000000000097223 */ /* 0x000fc80000000109 */
[----:B------:R-:W-:-:S07]  /*04c0*/  FFMA R0, R9, R2, R0 ;  /* 0x0000000209007223 */ /* 0x000fce0000000000 */
.L_x_131:
[----:B------:R-:W-:Y:S05]  /*04d0*/  BSYNC.RECONVERGENT B0 ;  /* 0x0000000000007941 */ /* 0x000fea0003800200 */
.L_x_129:
[----:B------:R-:W-:-:S13]  /*04e0*/  FSETP.GT.AND P0, PT, R0, 9.9999999747524270788e-07, PT ;  /* 0x358637bd0000780b */ /* 0x000fda0003f04000 */
[----:B------:R-:W-:Y:S05]  /*04f0*/  @!P0 EXIT ;  /* 0x000000000000894d */ /* 0x000fea0003800000 */
[----:B------:R0:W5:Y:S04]  /*0500*/  LDG.E R9, desc[UR4][R6.64+0x28] ;  /* 0x0000280406097981 */ /* 0x000168000c1e1900 */
[----:B------:R0:W5:Y:S01]  /*0510*/  LDG.E R8, desc[UR4][R4.64+0x28] ;  /* 0x0000280404087981 */ /* 0x000162000c1e1900 */
[----:B------:R-:W-:Y:S01]  /*0520*/  FSETP.GEU.AND P0, PT, R0, 9.9999999747524270788e-07, PT ;  /* 0x358637bd0000780b */ /* 0x000fe20003f0e000 */
[----:B------:R-:W-:Y:S01]  /*0530*/  BSSY.RECONVERGENT B0, `(.L_x_132) ;  /* 0x0000016000007945 */ /* 0x000fe20003800200 */
[----:B------:R-:W-:Y:S02]  /*0540*/  HFMA2 R2, -RZ, RZ, 0, 0 ;  /* 0x00000000ff027431 */ /* 0x000fe400000001ff */
[----:B------:R-:W-:Y:S01]  /*0550*/  IMAD.MOV.U32 R13, RZ, RZ, RZ ;  /* 0x000000ffff0d7224 */ /* 0x000fe200078e00ff */
[----:B------:R-:W-:-:S08]  /*0560*/  MOV R14, RZ ;  /* 0x000000ff000e7202 */ /* 0x000fd00000000f00 */
[----:B0-----:R-:W-:Y:S05]  /*0570*/  @!P0 BRA `(.L_x_133) ;  /* 0x0000000000448947 */ /* 0x001fea0003800000 */
[----:B------:R-:W-:Y:S01]  /*0580*/  VIADD R2, R0, 0x1800000 ;  /* 0x0180000000027836 */ /* 0x000fe20000000000 */
[----:B------:R-:W-:Y:S04]  /*0590*/  BSSY.RECONVERGENT B1, `(.L_x_134) ;  /* 0x000000c000017945 */ /* 0x000fe80003800200 */
[----:B------:R-:W-:-:S04]  /*05a0*/  LOP3.LUT R2, R2, 0x7f800000, RZ, 0xc0, !PT ;  /* 0x7f80000002027812 */ /* 0x000fc800078ec0ff */
[----:B------:R-:W-:-:S13]  /*05b0*/  ISETP.GT.U32.AND P0, PT, R2, 0x1ffffff, PT ;  /* 0x01ffffff0200780c */ /* 0x000fda0003f04070 */
[----:B------:R-:W-:Y:S05]  /*05c0*/  @P0 BRA `(.L_x_135) ;  /* 0x0000000000100947 */ /* 0x000fea0003800000 */
[----:B------:R-:W-:-:S07]  /*05d0*/  MOV R14, 0x5f0 ;  /* 0x000005f0000e7802 */ /* 0x000fce0000000f00 */
[----:B-----5:R-:W-:Y:S05]  /*05e0*/  CALL.REL.NOINC `($__internal_9_$__cuda_sm20_rcp_rn_f32_slowpath) ;  /* 0x0000000400fc7944 */ /* 0x020fea0003c00000 */
[----:B------:R-:W-:Y:S01]  /*05f0*/  MOV R15, R13 ;  /* 0x0000000d000f7202 */ /* 0x000fe20000000f00 */
[----:B------:R-:W-:Y:S06]  /*0600*/  BRA `(.L_x_136) ;  /* 0x0000000000107947 */ /* 0x000fec0003800000 */
.L_x_135:
[----:B------:R-:W0:Y:S02]  /*0610*/  MUFU.RCP R15, R0 ;  /* 0x00000000000f7308 */ /* 0x000e240000001000 */
[----:B0-----:R-:W-:-:S04]  /*0620*/  FFMA R2, R15, R0, -1 ;  /* 0xbf8000000f027423 */ /* 0x001fc80000000000 */
[----:B------:R-:W-:-:S04]  /*0630*/  FADD.FTZ R2, -R2, -RZ ;  /* 0x800000ff02027221 */ /* 0x000fc80000010100 */
[----:B------:R-:W-:-:S07]  /*0640*/  FFMA R15, R15, R2, R15 ;  /* 0x000000020f0f7223 */ /* 0x000fce000000000f */
.L_x_136:
[----:B------:R-:W-:Y:S05]  /*0650*/  BSYNC.RECONVERGENT B1 ;  /* 0x0000000000017941 */ /* 0x000fea0003800200 */
.L_x_134:
[-C--:B------:R-:W-:Y:S01]  /*0660*/  FMUL R2, R11, R15.reuse ;  /* 0x0000000f0b027220 */ /* 0x080fe20000400000 */
[-C--:B------:R-:W-:Y:S01]  /*0670*/  FMUL R13, R10, R15.reuse ;  /* 0x0000000f0a0d7220 */ /* 0x080fe20000400000 */
[----:B------:R-:W-:-:S07]  /*0680*/  FMUL R14, R12, R15 ;  /* 0x0000000f0c0e7220 */ /* 0x000fce0000400000 */
.L_x_133:
[----:B------:R-:W-:Y:S05]  /*0690*/  BSYNC.RECONVERGENT B0 ;  /* 0x0000000000007941 */ /* 0x000fea0003800200 */
.L_x_132:
[----:B------:R-:W0:Y:S01]  /*06a0*/  LDCU UR6, c[0x0][0x3a0] ;  /* 0x00007400ff0677ac */ /* 0x000e220008000800 */
[----:B------:R-:W-:Y:S01]  /*06b0*/  BSSY.RECONVERGENT B0, `(.L_x_137) ;  /* 0x0000015000007945 */ /* 0x000fe20003800200 */
[----:B0----5:R-:W-:-:S04]  /*06c0*/  FMUL R3, R3, UR6 ;  /* 0x0000000603037c20 */ /* 0x021fc80008400000 */
        /* <DEDUP_REMOVED lines=11> */
[----:B------:R-:W-:-:S07]  /*0780*/  MOV R17, 0x7a0 ;  /* 0x000007a000117802 */ /* 0x000fce0000000f00 */
[----:B------:R-:W-:Y:S05]  /*0790*/  CALL.REL.NOINC `($__internal_10_$__cuda_sm20_sqrt_rn_f32_slowpath) ;  /* 0x0000000800607944 */ /* 0x000fea0003c00000 */
[----:B------:R-:W-:Y:S01]  /*07a0*/  MOV R3, R2 ;  /* 0x0000000200037202 */ /* 0x000fe20000000f00 */
[----:B------:R-:W-:Y:S06]  /*07b0*/  BRA `(.L_x_139) ;  /* 0x0000000000107947 */ /* 0x000fec0003800000 */
.L_x_138:
[----:B------:R-:W-:Y:S01]  /*07c0*/  FMUL.FTZ R3, R0, R13 ;  /* 0x0000000d00037220 */ /* 0x000fe20000410000 */
[----:B------:R-:W-:-:S03]  /*07d0*/  FMUL.FTZ R2, R13, 0.5 ;  /* 0x3f0000000d027820 */ /* 0x000fc60000410000 */
[----:B------:R-:W-:-:S04]  /*07e0*/  FFMA R0, -R3, R3, R0 ;  /* 0x0000000303007223 */ /* 0x000fc80000000100 */
[----:B------:R-:W-:-:S07]  /*07f0*/  FFMA R3, R0, R2, R3 ;  /* 0x0000000200037223 */ /* 0x000fce0000000003 */
.L_x_139:
[----:B------:R-:W-:Y:S05]  /*0800*/  BSYNC.RECONVERGENT B0 ;  /* 0x0000000000007941 */ /* 0x000fea0003800200 */
.L_x_137:
        /* <DEDUP_REMOVED lines=16> */
[----:B------:R-:W-:Y:S05]  /*0910*/  CALL.REL.NOINC `($__internal_11_$__cuda_sm3x_div_rn_noftz_f32_slowpath) ;  /* 0x0000000800587944 */ /* 0x000fea0003c00000 */
.L_x_143:
[----:B------:R-:W-:Y:S05]  /*0920*/  BSYNC.RECONVERGENT B1 ;  /* 0x0000000000017941 */ /* 0x000fea0003800200 */
.L_x_142:
[-C--:B------:R-:W-:Y:S01]  /*0930*/  FMUL R11, R11, R13.reuse ;  /* 0x0000000d0b0b7220 */ /* 0x080fe20000400000 */
[-C--:B------:R-:W-:Y:S01]  /*0940*/  FMUL R10, R10, R13.reuse ;  /* 0x0000000d0a0a7220 */ /* 0x080fe20000400000 */
[----:B------:R-:W-:-:S07]  /*0950*/  FMUL R12, R12, R13 ;  /* 0x0000000d0c0c7220 */ /* 0x000fce0000400000 */
.L_x_141:
[----:B------:R-:W-:Y:S05]  /*0960*/  BSYNC.RECONVERGENT B0 ;  /* 0x0000000000007941 */ /* 0x000fea0003800200 */
.L_x_140:
[----:B------:R-:W-:Y:S01]  /*0970*/  FMNMX R2, R9, 9.9999999747524270788e-07, !PT ;  /* 0x358637bd09027809 */ /* 0x000fe20007800000 */
[----:B------:R-:W-:Y:S04]  /*0980*/  BSSY.RECONVERGENT B0, `(.L_x_144) ;  /* 0x000000e000007945 */ /* 0x000fe80003800200 */
[----:B------:R-:W-:-:S05]  /*0990*/  VIADD R0, R2, 0x1800000 ;  /* 0x0180000002007836 */ /* 0x000fca0000000000 */
[----:B------:R-:W-:-:S04]  /*09a0*/  LOP3.LUT R0, R0, 0x7f800000, RZ, 0xc0, !PT ;  /* 0x7f80000000007812 */ /* 0x000fc800078ec0ff */
[----:B------:R-:W-:-:S13]  /*09b0*/  ISETP.GT.U32.AND P0, PT, R0, 0x1ffffff, PT ;  /* 0x01ffffff0000780c */ /* 0x000fda0003f04070 */
[----:B------:R-:W-:Y:S05]  /*09c0*/  @P0 BRA `(.L_x_145) ;  /* 0x0000000000140947 */ /* 0x000fea0003800000 */
[----:B------:R-:W-:Y:S02]  /*09d0*/  MOV R0, R2 ;  /* 0x0000000200007202 */ /* 0x000fe40000000f00 */
[----:B------:R-:W-:-:S07]  /*09e0*/  MOV R14, 0xa00 ;  /* 0x00000a00000e7802 */ /* 0x000fce0000000f00 */
[----:B------:R-:W-:Y:S05]  /*09f0*/  CALL.REL.NOINC `($__internal_9_$__cuda_sm20_rcp_rn_f32_slowpath) ;  /* 0x0000000000f87944 */ /* 0x000fea0003c00000 */
[----:B------:R-:W-:Y:S01]  /*0a00*/  IMAD.MOV.U32 R3, RZ, RZ, R13 ;  /* 0x000000ffff037224 */ /* 0x000fe200078e000d */
[----:B------:R-:W-:Y:S06]  /*0a10*/  BRA `(.L_x_146) ;  /* 0x0000000000107947 */ /* 0x000fec0003800000 */
.L_x_145:
[----:B------:R-:W0:Y:S02]  /*0a20*/  MUFU.RCP R3, R2 ;  /* 0x0000000200037308 */ /* 0x000e240000001000 */
[----:B0-----:R-:W-:-:S04]  /*0a30*/  FFMA R0, R2, R3, -1 ;  /* 0xbf80000002007423 */ /* 0x001fc80000000003 */
[----:B------:R-:W-:-:S04]  /*0a40*/  FADD.FTZ R0, -R0, -RZ ;  /* 0x800000ff00007221 */ /* 0x000fc80000010100 */
[----:B------:R-:W-:-:S07]  /*0a50*/  FFMA R3, R3, R0, R3 ;  /* 0x0000000003037223 */ /* 0x000fce0000000003 */
.L_x_146:
[----:B------:R-:W-:Y:S05]  /*0a60*/  BSYNC.RECONVERGENT B0 ;  /* 0x0000000000007941 */ /* 0x000fea0003800200 */
.L_x_144:
        /* <DEDUP_REMOVED lines=18> */
[----:B------:R-:W-:Y:S05]  /*0b90*/  CALL.REL.NOINC `($__internal_11_$__cuda_sm3x_div_rn_noftz_f32_slowpath) ;  /* 0x0000000400b87944 */ /* 0x000fea0003c00000 */
.L_x_148:
[----:B------:R-:W-:Y:S05]  /*0ba0*/  BSYNC.RECONVERGENT B0 ;  /* 0x0000000000007941 */ /* 0x000fea0003800200 */
.L_x_147:
        /* <DEDUP_REMOVED lines=9> */
[----:B------:R0:W-:Y:S01]  /*0c40*/  REDG.E.ADD.F32.FTZ.RN.STRONG.GPU desc[UR4][R6.64+0x1c], R9 ;  /* 0x00001c09060079a6 */ /* 0x0001e2000c12f304 */
[----:B------:R-:W-:-:S03]  /*0c50*/  FMUL R17, R12, UR6 ;  /* 0x000000060c117c20 */ /* 0x000fc60008400000 */
[----:B------:R1:W-:Y:S04]  /*0c60*/  REDG.E.ADD.F32.FTZ.RN.STRONG.GPU desc[UR4][R6.64+0x20], R3 ;  /* 0x00002003060079a6 */ /* 0x0003e8000c12f304 */
[----:B------:R-:W-:Y:S04]  /*0c70*/  REDG.E.ADD.F32.FTZ.RN.STRONG.GPU desc[UR4][R6.64+0x24], R13 ;  /* 0x0000240d060079a6 */ /* 0x000fe8000c12f304 */
[----:B------:R2:W-:Y:S04]  /*0c80*/  REDG.E.ADD.F32.FTZ.RN.STRONG.GPU desc[UR4][R4.64+0x1c], R11 ;  /* 0x00001c0b040079a6 */ /* 0x0005e8000c12f304 */
[----:B------:R-:W-:Y:S04]  /*0c90*/  REDG.E.ADD.F32.FTZ.RN.STRONG.GPU desc[UR4][R4.64+0x20], R15 ;  /* 0x0000200f040079a6 */ /* 0x000fe8000c12f304 */
[----:B------:R-:W-:Y:S04]  /*0ca0*/  REDG.E.ADD.F32.FTZ.RN.STRONG.GPU desc[UR4][R4.64+0x24], R17 ;  /* 0x00002411040079a6 */ /* 0x000fe8000c12f304 */
[----:B------:R-:W0:Y:S04]  /*0cb0*/  LDG.E R0, desc[UR4][R6.64+0x1c] ;  /* 0x00001c0406007981 */ /* 0x000e28000c1e1900 */
[----:B------:R-:W3:Y:S04]  /*0cc0*/  LDG.E R2, desc[UR4][R6.64+0x20] ;  /* 0x0000200406027981 */ /* 0x000ee8000c1e1900 */
[----:B------:R-:W4:Y:S01]  /*0cd0*/  LDG.E R8, desc[UR4][R6.64+0x24] ;  /* 0x0000240406087981 */ /* 0x000f22000c1e1900 */
[----:B0-----:R-:W-:Y:S01]  /*0ce0*/  FMUL R9, R0, 0.94999998807907104492 ;  /* 0x3f73333300097820 */ /* 0x001fe20000400000 */
[----:B---3--:R-:W-:-:S04]  /*0cf0*/  FMUL R19, R2, 0.94999998807907104492 ;  /* 0x3f73333302137820 */ /* 0x008fc80000400000 */
[----:B------:R-:W-:Y:S01]  /*0d00*/  STG.E desc[UR4][R6.64+0x1c], R9 ;  /* 0x00001c0906007986 */ /* 0x000fe2000c101904 */
[----:B----4-:R-:W-:-:S03]  /*0d10*/  FMUL R21, R8, 0.94999998807907104492 ;  /* 0x3f73333308157820 */ /* 0x010fc60000400000 */
[----:B------:R-:W-:Y:S04]  /*0d20*/  STG.E desc[UR4][R6.64+0x20], R19 ;  /* 0x0000201306007986 */ /* 0x000fe8000c101904 */
[----:B------:R-:W-:Y:S04]  /*0d30*/  STG.E desc[UR4][R6.64+0x24], R21 ;  /* 0x0000241506007986 */ /* 0x000fe8000c101904 */
[----:B------:R-:W1:Y:S04]  /*0d40*/  LDG.E R0, desc[UR4][R4.64+0x1c] ;  /* 0x00001c0404007981 */ /* 0x000e68000c1e1900 */
[----:B------:R-:W2:Y:S04]  /*0d50*/  LDG.E R2, desc[UR4][R4.64+0x20] ;  /* 0x0000200404027981 */ /* 0x000ea8000c1e1900 */
[----:B------:R-:W3:Y:S01]  /*0d60*/  LDG.E R8, desc[UR4][R4.64+0x24] ;  /* 0x0000240404087981 */ /* 0x000ee2000c1e1900 */
[----:B-1----:R-:W-:Y:S01]  /*0d70*/  FMUL R3, R0, 0.94999998807907104492 ;  /* 0x3f73333300037820 */ /* 0x002fe20000400000 */
[----:B--2---:R-:W-:-:S04]  /*0d80*/  FMUL R11, R2, 0.94999998807907104492 ;  /* 0x3f733333020b7820 */ /* 0x004fc80000400000 */
[----:B------:R-:W-:Y:S01]  /*0d90*/  STG.E desc[UR4][R4.64+0x1c], R3 ;  /* 0x00001c0304007986 */ /* 0x000fe2000c101904 */
[----:B---3--:R-:W-:-:S03]  /*0da0*/  FMUL R13, R8, 0.94999998807907104492 ;  /* 0x3f733333080d7820 */ /* 0x008fc60000400000 */
[----:B------:R-:W-:Y:S04]  /*0db0*/  STG.E desc[UR4][R4.64+0x20], R11 ;  /* 0x0000200b04007986 */ /* 0x000fe8000c101904 */
[----:B------:R-:W-:Y:S01]  /*0dc0*/  STG.E desc[UR4][R4.64+0x24], R13 ;  /* 0x0000240d04007986 */ /* 0x000fe2000c101904 */
[----:B------:R-:W-:Y:S05]  /*0dd0*/  EXIT ;  /* 0x000000000000794d */ /* 0x000fea0003800000 */
        .weak           $__internal_9_$__cuda_sm20_rcp_rn_f32_slowpath
        .type           $__internal_9_$__cuda_sm20_rcp_rn_f32_slowpath,@function
        .size           $__internal_9_$__cuda_sm20_rcp_rn_f32_slowpath,($__internal_10_$__cuda_sm20_sqrt_rn_f32_slowpath - $__internal_9_$__cuda_sm20_rcp_rn_f32_slowpath)
$__internal_9_$__cuda_sm20_rcp_rn_f32_slowpath:
        /* <DEDUP_REMOVED lines=15> */
.L_x_150:
[----:B------:R-:W-:-:S05]  /*0ed0*/  VIADD R13, R2, 0xffffff03 ;  /* 0xffffff03020d7836 */ /* 0x000fca0000000000 */
[----:B------:R-:W-:-:S13]  /*0ee0*/  ISETP.GT.U32.AND P0, PT, R13, 0x1, PT ;  /* 0x000000010d00780c */ /* 0x000fda0003f04070 */
[----:B------:R-:W-:Y:S05]  /*0ef0*/  @P0 BRA `(.L_x_152) ;  /* 0x0000000000780947 */ /* 0x000fea0003800000 */
[----:B------:R-:W-:Y:S02]  /*0f00*/  LOP3.LUT R15, R0, 0x7fffff, RZ, 0xc0, !PT ;  /* 0x007fffff000f7812 */ /* 0x000fe400078ec0ff */
        /* <DEDUP_REMOVED lines=29> */
.L_x_152:
[----:B------:R0:W1:Y:S02]  /*10e0*/  MUFU.RCP R13, R0 ;  /* 0x00000000000d7308 */ /* 0x0000640000001000 */
.L_x_151:
[----:B------:R-:W-:Y:S05]  /*10f0*/  BSYNC.RECONVERGENT B2 ;  /* 0x0000000000027941 */ /* 0x000fea0003800200 */
.L_x_149:
[----:B------:R-:W-:-:S04]  /*1100*/  HFMA2 R15, -RZ, RZ, 0, 0 ;  /* 0x00000000ff0f7431 */ /* 0x000fc800000001ff */
[----:B01----:R-:W-:Y:S05]  /*1110*/  RET.REL.NODEC R14 `(_Z32apply_content_equivalence_kernelP17MediaOntologyNodeiP23MediaOntologyConstraintiff) ;  /* 0xffffffec0eb87950 */ /* 0x003fea0003c3ffff */
        .weak           $__internal_10_$__cuda_sm20_sqrt_rn_f32_slowpath
        .type           $__internal_10_$__cuda_sm20_sqrt_rn_f32_slowpath,@function
        .size           $__internal_10_$__cuda_sm20_sqrt_rn_f32_slowpath,($__internal_11_$__cuda_sm3x_div_rn_noftz_f32_slowpath - $__internal_10_$__cuda_sm20_sqrt_rn_f32_slowpath)
$__internal_10_$__cuda_sm20_sqrt_rn_f32_slowpath:
        /* <DEDUP_REMOVED lines=19> */
.L_x_153:
[----:B------:R-:W-:Y:S01]  /*1250*/  MOV R14, R17 ;  /* 0x00000011000e7202 */ /* 0x000fe20000000f00 */
[----:B------:R-:W-:-:S04]  /*1260*/  IMAD.MOV.U32 R15, RZ, RZ, 0x0 ;  /* 0x00000000ff0f7424 */ /* 0x000fc800078e00ff */
[----:B------:R-:W-:Y:S05]  /*1270*/  RET.REL.NODEC R14 `(_Z32apply_content_equivalence_kernelP17MediaOntologyNodeiP23MediaOntologyConstraintiff) ;  /* 0xffffffec0e607950 */ /* 0x000fea0003c3ffff */
        .weak           $__internal_11_$__cuda_sm3x_div_rn_noftz_f32_slowpath
        .type           $__internal_11_$__cuda_sm3x_div_rn_noftz_f32_slowpath,@function
        .size           $__internal_11_$__cuda_sm3x_div_rn_noftz_f32_slowpath,(.L_x_265 - $__internal_11_$__cuda_sm3x_div_rn_noftz_f32_slowpath)
$__internal_11_$__cuda_sm3x_div_rn_noftz_f32_slowpath:
        /* <DEDUP_REMOVED lines=34> */
.L_x_155:
        /* <DEDUP_REMOVED lines=51> */
.L_x_162:
[----:B------:R-:W-:-:S04]  /*17d0*/  LOP3.LUT R0, R0, 0x80000000, RZ, 0xc0, !PT ;  /* 0x8000000000007812 */ /* 0x000fc800078ec0ff */
[----:B------:R-:W-:Y:S01]  /*17e0*/  LOP3.LUT R0, R0, 0x7f800000, RZ, 0xfc, !PT ;  /* 0x7f80000000007812 */ /* 0x000fe200078efcff */
[----:B------:R-:W-:Y:S06]  /*17f0*/  BRA `(.L_x_163) ;  /* 0x0000000000047947 */ /* 0x000fec0003800000 */
.L_x_161:
[----:B------:R-:W-:-:S07]  /*1800*/  LEA R0, R18, R0, 0x17 ;  /* 0x0000000012007211 */ /* 0x000fce00078eb8ff */
.L_x_163:
[----:B------:R-:W-:Y:S05]  /*1810*/  BSYNC.RECONVERGENT B3 ;  /* 0x0000000000037941 */ /* 0x000fea0003800200 */
.L_x_160:
[----:B------:R-:W-:Y:S05]  /*1820*/  BRA `(.L_x_164) ;  /* 0x0000000000207947 */ /* 0x000fea0003800000 */
.L_x_159:
[----:B------:R-:W-:-:S04]  /*1830*/  LOP3.LUT R0, R3, 0x80000000, R0, 0x48, !PT ;  /* 0x8000000003007812 */ /* 0x000fc800078e4800 */
[----:B------:R-:W-:Y:S01]  /*1840*/  LOP3.LUT R0, R0, 0x7f800000, RZ, 0xfc, !PT ;  /* 0x7f80000000007812 */ /* 0x000fe200078efcff */
[----:B------:R-:W-:Y:S06]  /*1850*/  BRA `(.L_x_164) ;  /* 0x0000000000147947 */ /* 0x000fec0003800000 */
.L_x_158:
[----:B------:R-:W-:Y:S01]  /*1860*/  LOP3.LUT R0, R3, 0x80000000, R0, 0x48, !PT ;  /* 0x8000000003007812 */ /* 0x000fe200078e4800 */
[----:B------:R-:W-:Y:S06]  /*1870*/  BRA `(.L_x_164) ;  /* 0x00000000000c7947 */ /* 0x000fec0003800000 */
.L_x_157:
[----:B------:R-:W0:Y:S01]  /*1880*/  MUFU.RSQ R0, -QNAN ;  /* 0xffc0000000007908 */ /* 0x000e220000001400 */
[----:B------:R-:W-:Y:S05]  /*1890*/  BRA `(.L_x_164) ;  /* 0x0000000000047947 */ /* 0x000fea0003800000 */
.L_x_156:
[----:B------:R-:W-:-:S07]  /*18a0*/  FADD.FTZ R0, R0, R3 ;  /* 0x0000000300007221 */ /* 0x000fce0000010000 */
.L_x_164:
[----:B------:R-:W-:Y:S05]  /*18b0*/  BSYNC.RECONVERGENT B2 ;  /* 0x0000000000027941 */ /* 0x000fea0003800200 */
.L_x_154:
[----:B------:R-:W-:Y:S02]  /*18c0*/  HFMA2 R15, -RZ, RZ, 0, 0 ;  /* 0x00000000ff0f7431 */ /* 0x000fe400000001ff */
[----:B0-----:R-:W-:Y:S02]  /*18d0*/  IMAD.MOV.U32 R13, RZ, RZ, R0 ;  /* 0x000000ffff0d7224 */ /* 0x001fe400078e0000 */
[----:B------:R-:W-:Y:S05]  /*18e0*/  RET.REL.NODEC R14 `(_Z32apply_content_equivalence_kernelP17MediaOntologyNodeiP23MediaOntologyConstraintiff) ;  /* 0xffffffe40ec47950 */ /* 0x000fea0003c3ffff */
.L_x_165:
        /* <DEDUP_REMOVED lines=9> */
.L_x_265:


//--------------------- .text._Z28apply_genre_hierarchy_kernelP17MediaOntologyNodeiP23MediaOntologyConstraintiff --------------------------
	.section	.text._Z28apply_genre_hierarchy_kernelP17MediaOntologyNodeiP23MediaOntologyConstraintiff,"ax",@progbits
	.align	128
        .global         _Z28apply_genre_hierarchy_kernelP17MediaOntologyNodeiP23MediaOntologyConstraintiff
        .type           _Z28apply_genre_hierarchy_kernelP17MediaOntologyNodeiP23MediaOntologyConstraintiff,@function
        .size           _Z28apply_genre_hierarchy_kernelP17MediaOntologyNodeiP23MediaOntologyConstraintiff,(.L_x_268 - _Z28apply_genre_hierarchy_kernelP17MediaOntologyNodeiP23MediaOntologyConstraintiff)
        .other          _Z28apply_genre_hierarchy_kernelP17MediaOntologyNodeiP23MediaOntologyConstraintiff,@"STO_CUDA_ENTRY STV_DEFAULT"
_Z28apply_genre_hierarchy_kernelP17MediaOntologyNodeiP23MediaOntologyConstraintiff:
.text._Z28apply_genre_hierarchy_kernelP17MediaOntologyNodeiP23MediaOntologyConstraintiff:
        /* <DEDUP_REMOVED lines=28> */
.L_x_167:
        /* <DEDUP_REMOVED lines=16> */
.L_x_166:
        /* <DEDUP_REMOVED lines=8> */
[----:B------:R-:W2:Y:S04]  /*0340*/  LDG.E R17, desc[UR4][R4.64+0x14] ;  /* 0x0000140404117981 */ /* 0x000ea8000c1e1900 */
[----:B------:R-:W2:Y:S04]  /*0350*/  LDG.E R0, desc[UR4][R6.64+0x14] ;  /* 0x0000140406007981 */ /* 0x000ea8000c1e1900 */
[----:B------:R-:W3:Y:S04]  /*0360*/  LDG.E R18, desc[UR4][R4.64+0x10] ;  /* 0x0000100404127981 */ /* 0x000ee8000c1e1900 */
[----:B0-----:R-:W3:Y:S04]  /*0370*/  LDG.E R3, desc[UR4][R6.64+0x10] ;  /* 0x0000100406037981 */ /* 0x001ee8000c1e1900 */
[----:B------:R-:W4:Y:S04]  /*0380*/  LDG.E R19, desc[UR4][R4.64+0x18] ;  /* 0x0000180404137981 */ /* 0x000f28000c1e1900 */
[----:B------:R-:W4:Y:S01]  /*0390*/  LDG.E R2, desc[UR4][R6.64+0x18] ;  /* 0x0000180406027981 */ /* 0x000f22000c1e1900 */
[----:B------:R-:W-:Y:S01]  /*03a0*/  BSSY.RECONVERGENT B0, `(.L_x_168) ;  /* 0x0000013000007945 */ /* 0x000fe20003800200 */
[----:B--2---:R-:W-:Y:S01]  /*03b0*/  FADD R17, -R17, R0 ;  /* 0x0000000011117221 */ /* 0x004fe20000000100 */
[----:B---3--:R-:W-:-:S03]  /*03c0*/  FADD R18, -R18, R3 ;  /* 0x0000000312127221 */ /* 0x008fc60000000100 */
        /* <DEDUP_REMOVED lines=8> */
[----:B------:R-:W-:Y:S01]  /*0450*/  IMAD.MOV.U32 R0, RZ, RZ, R3 ;  /* 0x000000ffff007224 */ /* 0x000fe200078e0003 */
[----:B------:R-:W-:-:S07]  /*0460*/  MOV R21, 0x480 ;  /* 0x0000048000157802 */ /* 0x000fce0000000f00 */
[----:B-----5:R-:W-:Y:S05]  /*0470*/  CALL.REL.NOINC `($__internal_13_$__cuda_sm20_sqrt_rn_f32_slowpath) ;  /* 0x0000000c00d87944 */ /* 0x020fea0003c00000 */
[----:B------:R-:W-:Y:S05]  /*0480*/  BRA `(.L_x_170) ;  /* 0x0000000000107947 */ /* 0x000fea0003800000 */
.L_x_169:
[----:B------:R-:W-:Y:S01]  /*0490*/  FMUL.FTZ R0, R3, R2 ;  /* 0x0000000203007220 */ /* 0x000fe20000410000 */
[----:B------:R-:W-:-:S03]  /*04a0*/  FMUL.FTZ R2, R2, 0.5 ;  /* 0x3f00000002027820 */ /* 0x000fc60000410000 */
[----:B------:R-:W-:-:S04]  /*04b0*/  FFMA R3, -R0, R0, R3 ;  /* 0x0000000000037223 */ /* 0x000fc80000000103 */
[----:B------:R-:W-:-:S07]  /*04c0*/  FFMA R0, R3, R2, R0 ;  /* 0x0000000203007223 */ /* 0x000fce0000000000 */
.L_x_170:
[----:B------:R-:W-:Y:S05]  /*04d0*/  BSYNC.RECONVERGENT B0 ;  /* 0x0000000000007941 */ /* 0x000fea0003800200 */
.L_x_168:
[----:B------:R-:W-:-:S13]  /*04e0*/  FSETP.GT.AND P0, PT, R0, 9.9999999747524270788e-07, PT ;  /* 0x358637bd0000780b */ /* 0x000fda0003f04000 */
[----:B------:R-:W-:Y:S05]  /*04f0*/  @!P0 EXIT ;  /* 0x000000000000894d */ /* 0x000fea0003800000 */
[----:B------:R0:W5:Y:S04]  /*0500*/  LDG.E R9, desc[UR4][R4.64+0x28] ;  /* 0x0000280404097981 */ /* 0x000168000c1e1900 */
[----:B------:R0:W5:Y:S04]  /*0510*/  LDG.E R20, desc[UR4][R4.64+0x38] ;  /* 0x0000380404147981 */ /* 0x000168000c1e1900 */
        /* <DEDUP_REMOVED lines=15> */
[----:B-----5:R-:W-:Y:S05]  /*0610*/  CALL.REL.NOINC `($__internal_12_$__cuda_sm20_rcp_rn_f32_slowpath) ;  /* 0x0000000800987944 */ /* 0x020fea0003c00000 */
[----:B------:R-:W-:Y:S01]  /*0620*/  IMAD.MOV.U32 R12, RZ, RZ, R14 ;  /* 0x000000ffff0c7224 */ /* 0x000fe200078e000e */
[----:B------:R-:W-:Y:S06]  /*0630*/  BRA `(.L_x_175) ;  /* 0x0000000000107947 */ /* 0x000fec0003800000 */
.L_x_174:
[----:B------:R-:W0:Y:S02]  /*0640*/  MUFU.RCP R3, R0 ;  /* 0x0000000000037308 */ /* 0x000e240000001000 */
[----:B0-----:R-:W-:-:S04]  /*0650*/  FFMA R2, R3, R0, -1 ;  /* 0xbf80000003027423 */ /* 0x001fc80000000000 */
[----:B------:R-:W-:-:S04]  /*0660*/  FADD.FTZ R2, -R2, -RZ ;  /* 0x800000ff02027221 */ /* 0x000fc80000010100 */
[----:B------:R-:W-:-:S07]  /*0670*/  FFMA R12, R3, R2, R3 ;  /* 0x00000002030c7223 */ /* 0x000fce0000000003 */
.L_x_175:
[----:B------:R-:W-:Y:S05]  /*0680*/  BSYNC.RECONVERGENT B1 ;  /* 0x0000000000017941 */ /* 0x000fea0003800200 */
.L_x_173:
[-C--:B------:R-:W-:Y:S01]  /*0690*/  FMUL R13, R18, R12.reuse ;  /* 0x0000000c120d7220 */ /* 0x080fe20000400000 */
[-C--:B------:R-:W-:Y:S01]  /*06a0*/  FMUL R14, R17, R12.reuse ;  /* 0x0000000c110e7220 */ /* 0x080fe20000400000 */
[----:B------:R-:W-:-:S07]  /*06b0*/  FMUL R12, R19, R12 ;  /* 0x0000000c130c7220 */ /* 0x000fce0000400000 */
.L_x_172:
[----:B------:R-:W-:Y:S05]  /*06c0*/  BSYNC.RECONVERGENT B0 ;  /* 0x0000000000007941 */ /* 0x000fea0003800200 */
.L_x_171:
[----:B------:R-:W0:Y:S01]  /*06d0*/  LDCU UR6, c[0x0][0x3a0] ;  /* 0x00007400ff0677ac */ /* 0x000e220008000800 */
[C---:B-----5:R-:W-:Y:S01]  /*06e0*/  LOP3.LUT P0, R19, R21.reuse, RZ, R20, 0xfa, !PT ;  /* 0x000000ff15137212 */ /* 0x060fe2000780fa14 */
[----:B------:R-:W-:Y:S01]  /*06f0*/  FADD R16, -R16, R0 ;  /* 0x0000000010107221 */ /* 0x000fe20000000100 */
[----:B------:R-:W-:Y:S01]  /*0700*/  BSSY.RECONVERGENT B0, `(.L_x_176) ;  /* 0x0000019000007945 */ /* 0x000fe20003800200 */
[----:B------:R-:W-:Y:S02]  /*0710*/  LOP3.LUT R20, R21, R20, RZ, 0xc0, !PT ;  /* 0x0000001415147212 */ /* 0x000fe400078ec0ff */
[----:B------:R-:W-:Y:S01]  /*0720*/  MOV R18, RZ ;  /* 0x000000ff00127202 */ /* 0x000fe20000000f00 */
[----:B0-----:R-:W-:-:S04]  /*0730*/  FMUL R15, R15, UR6 ;  /* 0x000000060f0f7c20 */ /* 0x001fc80008400000 */
[----:B------:R-:W-:-:S03]  /*0740*/  FMUL R17, R16, R15 ;  /* 0x0000000f10117220 */ /* 0x000fc60000400000 */
[----:B------:R-:W-:Y:S05]  /*0750*/  @!P0 BRA `(.L_x_177) ;  /* 0x00000000004c8947 */ /* 0x000fea0003800000 */
[----:B------:R-:W0:Y:S01]  /*0760*/  POPC R0, R19 ;  /* 0x0000001300007309 */ /* 0x000e220000000000 */
[----:B------:R-:W-:Y:S01]  /*0770*/  BSSY.RECONVERGENT B1, `(.L_x_178) ;  /* 0x0000010000017945 */ /* 0x000fe20003800200 */
[----:B0-----:R-:W-:-:S06]  /*0780*/  I2FP.F32.U32 R21, R0 ;  /* 0x0000000000157245 */ /* 0x001fcc0000201000 */
[----:B------:R-:W0:Y:S08]  /*0790*/  POPC R0, R20 ;  /* 0x0000001400007309 */ /* 0x000e300000000000 */
[----:B------:R-:W1:Y:S01]  /*07a0*/  MUFU.RCP R2, R21 ;  /* 0x0000001500027308 */ /* 0x000e620000001000 */
[----:B0-----:R-:W-:-:S07]  /*07b0*/  I2FP.F32.U32 R0, R0 ;  /* 0x0000000000007245 */ /* 0x001fce0000201000 */
[----:B------:R-:W0:Y:S01]  /*07c0*/  FCHK P0, R0, R21 ;  /* 0x0000001500007302 */ /* 0x000e220000000000 */
[----:B-1----:R-:W-:-:S04]  /*07d0*/  FFMA R3, -R21, R2, 1 ;  /* 0x3f80000015037423 */ /* 0x002fc80000000102 */
[----:B------:R-:W-:-:S04]  /*07e0*/  FFMA R3, R2, R3, R2 ;  /* 0x0000000302037223 */ /* 0x000fc80000000002 */
[----:B------:R-:W-:-:S04]  /*07f0*/  FFMA R2, R0, R3, RZ ;  /* 0x0000000300027223 */ /* 0x000fc800000000ff */
[----:B------:R-:W-:-:S04]  /*0800*/  FFMA R15, -R21, R2, R0 ;  /* 0x00000002150f7223 */ /* 0x000fc80000000100 */
[----:B------:R-:W-:Y:S01]  /*0810*/  FFMA R2, R3, R15, R2 ;  /* 0x0000000f03027223 */ /* 0x000fe20000000002 */
[----:B0-----:R-:W-:Y:S06]  /*0820*/  @!P0 BRA `(.L_x_179) ;  /* 0x0000000000108947 */ /* 0x001fec0003800000 */
[----:B------:R-:W-:Y:S01]  /*0830*/  IMAD.MOV.U32 R3, RZ, RZ, R21 ;  /* 0x000000ffff037224 */ /* 0x000fe200078e0015 */
[----:B------:R-:W-:-:S07]  /*0840*/  MOV R15, 0x860 ;  /* 0x00000860000f7802 */ /* 0x000fce0000000f00 */
[----:B------:R-:W-:Y:S05]  /*0850*/  CALL.REL.NOINC `($__internal_14_$__cuda_sm3x_div_rn_noftz_f32_slowpath) ;  /* 0x0000000c003c7944 */ /* 0x000fea0003c00000 */
[----:B------:R-:W-:-:S07]  /*0860*/  MOV R2, R0 ;  /* 0x0000000000027202 */ /* 0x000fce0000000f00 */
.L_x_179:
[----:B------:R-:W-:Y:S05]  /*0870*/  BSYNC.RECONVERGENT B1 ;  /* 0x0000000000017941 */ /* 0x000fea0003800200 */
.L_x_178:
[----:B------:R-:W-:-:S07]  /*0880*/  FMUL R18, R2, 0.60000002384185791016 ;  /* 0x3f19999a02127820 */ /* 0x000fce0000400000 */
.L_x_177:
[----:B------:R-:W-:Y:S05]  /*0890*/  BSYNC.RECONVERGENT B0 ;  /* 0x0000000000007941 */ /* 0x000fea0003800200 */
.L_x_176:
[C---:B------:R-:W-:Y:S01]  /*08a0*/  LOP3.LUT P0, R15, R10.reuse, RZ, R11, 0xfa, !PT ;  /* 0x000000ff0a0f7212 */ /* 0x040fe2000780fa0b */
[----:B------:R-:W-:Y:S01]  /*08b0*/  BSSY.RECONVERGENT B0, `(.L_x_180) ;  /* 0x0000017000007945 */ /* 0x000fe20003800200 */
[----:B------:R-:W-:Y:S01]  /*08c0*/  LOP3.LUT R11, R10, R11, RZ, 0xc0, !PT ;  /* 0x0000000b0a0b7212 */ /* 0x000fe200078ec0ff */
[----:B------:R-:W-:-:S10]  /*08d0*/  IMAD.MOV.U32 R3, RZ, RZ, RZ ;  /* 0x000000ffff037224 */ /* 0x000fd400078e00ff */
        /* <DEDUP_REMOVED lines=14> */
[----:B------:R-:W-:Y:S02]  /*09c0*/  MOV R3, R19 ;  /* 0x0000001300037202 */ /* 0x000fe40000000f00 */
[----:B------:R-:W-:-:S07]  /*09d0*/  MOV R15, 0x9f0 ;  /* 0x000009f0000f7802 */ /* 0x000fce0000000f00 */
[----:B------:R-:W-:Y:S05]  /*09e0*/  CALL.REL.NOINC `($__internal_14_$__cuda_sm3x_div_rn_noftz_f32_slowpath) ;  /* 0x0000000800d87944 */ /* 0x000fea0003c00000 */
[----:B------:R-:W-:-:S07]  /*09f0*/  IMAD.MOV.U32 R3, RZ, RZ, R0 ;  /* 0x000000ffff037224 */ /* 0x000fce00078e0000 */
.L_x_183:
[----:B------:R-:W-:Y:S05]  /*0a00*/  BSYNC.RECONVERGENT B1 ;  /* 0x0000000000017941 */ /* 0x000fea0003800200 */
.L_x_182:
[----:B------:R-:W-:-:S07]  /*0a10*/  FMUL R3, R3, 0.40000000596046447754 ;  /* 0x3ecccccd03037820 */ /* 0x000fce0000400000 */
.L_x_181:
[----:B------:R-:W-:Y:S05]  /*0a20*/  BSYNC.RECONVERGENT B0 ;  /* 0x0000000000007941 */ /* 0x000fea0003800200 */
.L_x_180:
[----:B------:R-:W-:Y:S02]  /*0a30*/  HFMA2 R0, -RZ, RZ, 1.75, 0 ;  /* 0x3f000000ff007431 */ /* 0x000fe400000001ff */
[----:B------:R-:W-:Y:S01]  /*0a40*/  FADD R3, R3, R18 ;  /* 0x0000001203037221 */ /* 0x000fe20000000000 */
[----:B------:R-:W-:Y:S03]  /*0a50*/  BSSY.RECONVERGENT B0, `(.L_x_184) ;  /* 0x0000015000007945 */ /* 0x000fe60003800200 */
[----:B------:R-:W-:-:S04]  /*0a60*/  FFMA R0, R3, R0, 0.5 ;  /* 0x3f00000003007423 */ /* 0x000fc80000000000 */
        /* <DEDUP_REMOVED lines=12> */
[----:B------:R-:W-:Y:S05]  /*0b30*/  CALL.REL.NOINC `($__internal_13_$__cuda_sm20_sqrt_rn_f32_slowpath) ;  /* 0x0000000800287944 */ /* 0x000fea0003c00000 */
[----:B------:R-:W-:Y:S01]  /*0b40*/  MOV R3, R0 ;  /* 0x0000000000037202 */ /* 0x000fe20000000f00 */
[----:B------:R-:W-:Y:S06]  /*0b50*/  BRA `(.L_x_186) ;  /* 0x0000000000107947 */ /* 0x000fec0003800000 */
.L_x_185:
[----:B------:R-:W-:Y:S01]  /*0b60*/  FMUL.FTZ R3, R0, R13 ;  /* 0x0000000d00037220 */ /* 0x000fe20000410000 */
[----:B------:R-:W-:-:S03]  /*0b70*/  FMUL.FTZ R2, R13, 0.5 ;  /* 0x3f0000000d027820 */ /* 0x000fc60000410000 */
[----:B------:R-:W-:-:S04]  /*0b80*/  FFMA R0, -R3, R3, R0 ;  /* 0x0000000303007223 */ /* 0x000fc80000000100 */
[----:B------:R-:W-:-:S07]  /*0b90*/  FFMA R3, R0, R2, R3 ;  /* 0x0000000200037223 */ /* 0x000fce0000000003 */
.L_x_186:
[----:B------:R-:W-:Y:S05]  /*0ba0*/  BSYNC.RECONVERGENT B0 ;  /* 0x0000000000007941 */ /* 0x000fea0003800200 */
.L_x_184:
        /* <DEDUP_REMOVED lines=16> */
[----:B------:R-:W-:Y:S05]  /*0cb0*/  CALL.REL.NOINC `($__internal_14_$__cuda_sm3x_div_rn_noftz_f32_slowpath) ;  /* 0x0000000800247944 */ /* 0x000fea0003c00000 */
[----:B------:R-:W-:-:S07]  /*0cc0*/  IMAD.MOV.U32 R13, RZ, RZ, R0 ;  /* 0x000000ffff0d7224 */ /* 0x000fce00078e0000 */
.L_x_190:
[----:B------:R-:W-:Y:S05]  /*0cd0*/  BSYNC.RECONVERGENT B1 ;  /* 0x0000000000017941 */ /* 0x000fea0003800200 */
.L_x_189:
[-C--:B------:R-:W-:Y:S01]  /*0ce0*/  FMUL R11, R11, R13.reuse ;  /* 0x0000000d0b0b7220 */ /* 0x080fe20000400000 */
[-C--:B------:R-:W-:Y:S01]  /*0cf0*/  FMUL R10, R10, R13.reuse ;  /* 0x0000000d0a0a7220 */ /* 0x080fe20000400000 */
[----:B------:R-:W-:-:S07]  /*0d00*/  FMUL R12, R12, R13 ;  /* 0x0000000d0c0c7220 */ /* 0x000fce0000400000 */
.L_x_188:
[----:B------:R-:W-:Y:S05]  /*0d10*/  BSYNC.RECONVERGENT B0 ;  /* 0x0000000000007941 */ /* 0x000fea0003800200 */
.L_x_187:
        /* <DEDUP_REMOVED lines=8> */
[----:B------:R-:W-:Y:S05]  /*0da0*/  CALL.REL.NOINC `($__internal_12_$__cuda_sm20_rcp_rn_f32_slowpath) ;  /* 0x0000000000b47944 */ /* 0x000fea0003c00000 */
[----:B------:R-:W-:Y:S01]  /*0db0*/  MOV R13, R14 ;  /* 0x0000000e000d7202 */ /* 0x000fe20000000f00 */
[----:B------:R-:W-:Y:S06]  /*0dc0*/  BRA `(.L_x_193) ;  /* 0x0000000000107947 */ /* 0x000fec0003800000 */
.L_x_192:
[----:B------:R-:W0:Y:S02]  /*0dd0*/  MUFU.RCP R13, R2 ;  /* 0x00000002000d7308 */ /* 0x000e240000001000 */
[----:B0-----:R-:W-:-:S04]  /*0de0*/  FFMA R0, R2, R13, -1 ;  /* 0xbf80000002007423 */ /* 0x001fc8000000000d */
[----:B------:R-:W-:-:S04]  /*0df0*/  FADD.FTZ R0, -R0, -RZ ;  /* 0x800000ff00007221 */ /* 0x000fc80000010100 */
[----:B------:R-:W-:-:S07]  /*0e00*/  FFMA R13, R13, R0, R13 ;  /* 0x000000000d0d7223 */ /* 0x000fce000000000d */
.L_x_193:
[----:B------:R-:W-:Y:S05]  /*0e10*/  BSYNC.RECONVERGENT B0 ;  /* 0x0000000000007941 */ /* 0x000fea0003800200 */
.L_x_191:
        /* <DEDUP_REMOVED lines=18> */
[----:B------:R-:W-:Y:S05]  /*0f40*/  CALL.REL.NOINC `($__internal_14_$__cuda_sm3x_div_rn_noftz_f32_slowpath) ;  /* 0x0000000400807944 */ /* 0x000fea0003c00000 */
[----:B------:R-:W-:-:S07]  /*0f50*/  MOV R3, R0 ;  /* 0x0000000000037202 */ /* 0x000fce0000000f00 */
.L_x_195:
[----:B------:R-:W-:Y:S05]  /*0f60*/  BSYNC.RECONVERGENT B0 ;  /* 0x0000000000007941 */ /* 0x000fea0003800200 */
.L_x_194:
        /* <DEDUP_REMOVED lines=17> */
        .weak           $__internal_12_$__cuda_sm20_rcp_rn_f32_slowpath
        .type           $__internal_12_$__cuda_sm20_rcp_rn_f32_slowpath,@function
        .size           $__internal_12_$__cuda_sm20_rcp_rn_f32_slowpath,($__internal_13_$__cuda_sm20_sqrt_rn_f32_slowpath - $__internal_12_$__cuda_sm20_rcp_rn_f32_slowpath)
$__internal_12_$__cuda_sm20_rcp_rn_f32_slowpath:
        /* <DEDUP_REMOVED lines=15> */
.L_x_197:
        /* <DEDUP_REMOVED lines=33> */
.L_x_199:
[----:B------:R0:W1:Y:S02]  /*1380*/  MUFU.RCP R3, R0 ;  /* 0x0000000000037308 */ /* 0x0000640000001000 */
.L_x_198:
[----:B------:R-:W-:Y:S05]  /*1390*/  BSYNC.RECONVERGENT B2 ;  /* 0x0000000000027941 */ /* 0x000fea0003800200 */
.L_x_196:
[----:B-1----:R-:W-:Y:S01]  /*13a0*/  MOV R14, R3 ;  /* 0x00000003000e7202 */ /* 0x002fe20000000f00 */
[----:B------:R-:W-:Y:S02]  /*13b0*/  HFMA2 R3, -RZ, RZ, 0, 0 ;  /* 0x00000000ff037431 */ /* 0x000fe400000001ff */
[----:B------:R-:W-:-:S04]  /*13c0*/  IMAD.MOV.U32 R2, RZ, RZ, R13 ;  /* 0x000000ffff027224 */ /* 0x000fc800078e000d */
[----:B0-----:R-:W-:Y:S05]  /*13d0*/  RET.REL.NODEC R2 `(_Z28apply_genre_hierarchy_kernelP17MediaOntologyNodeiP23MediaOntologyConstraintiff) ;  /* 0xffffffec02087950 */ /* 0x001fea0003c3ffff */
        .weak           $__internal_13_$__cuda_sm20_sqrt_rn_f32_slowpath
        .type           $__internal_13_$__cuda_sm20_sqrt_rn_f32_slowpath,@function
        .size           $__internal_13_$__cuda_sm20_sqrt_rn_f32_slowpath,($__internal_14_$__cuda_sm3x_div_rn_noftz_f32_slowpath - $__internal_13_$__cuda_sm20_sqrt_rn_f32_slowpath)
$__internal_13_$__cuda_sm20_sqrt_rn_f32_slowpath:
        /* <DEDUP_REMOVED lines=19> */
.L_x_200:
[----:B------:R-:W-:Y:S01]  /*1510*/  HFMA2 R3, -RZ, RZ, 0, 0 ;  /* 0x00000000ff037431 */ /* 0x000fe200000001ff */
[----:B------:R-:W-:Y:S01]  /*1520*/  MOV R0, R2 ;  /* 0x0000000200007202 */ /* 0x000fe20000000f00 */
[----:B------:R-:W-:-:S04]  /*1530*/  IMAD.MOV.U32 R2, RZ, RZ, R21 ;  /* 0x000000ffff027224 */ /* 0x000fc800078e0015 */
[----:B------:R-:W-:Y:S05]  /*1540*/  RET.REL.NODEC R2 `(_Z28apply_genre_hierarchy_kernelP17MediaOntologyNodeiP23MediaOntologyConstraintiff) ;  /* 0xffffffe802ac7950 */ /* 0x000fea0003c3ffff */
        .weak           $__internal_14_$__cuda_sm3x_div_rn_noftz_f32_slowpath
        .type           $__internal_14_$__cuda_sm3x_div_rn_noftz_f32_slowpath,@function
        .size           $__internal_14_$__cuda_sm3x_div_rn_noftz_f32_slowpath,(.L_x_268 - $__internal_14_$__cuda_sm3x_div_rn_noftz_f32_slowpath)
$__internal_14_$__cuda_sm3x_div_rn_noftz_f32_slowpath:
        /* <DEDUP_REMOVED lines=27> */
[----:B------:R-:W-:-:S04]  /*1700*/  IADD3 R16, PT, PT, R19, -0x1, RZ ;  /* 0xffffffff13107810 */ /* 0x000fc80007ffe0ff */
[----:B------:R-:W-:Y:S01]  /*1710*/  ISETP.GE.AND P0, PT, R16, RZ, PT ;  /* 0x000000ff1000720c */ /* 0x000fe20003f06270 */
[----:B------:R-:W-:-:S05]  /*1720*/  VIADD R16, R2, 0xffffffff ;  /* 0xffffffff02107836 */ /* 0x000fca0000000000 */
[----:B------:R-:W-:-:S07]  /*1730*/  ISETP.GE.AND P1, PT, R16, RZ, PT ;  /* 0x000000ff1000720c */ /* 0x000fce0003f26270 */
[----:B------:R-:W-:Y:S01]  /*1740*/  @P0 MOV R16, RZ ;  /* 0x000000ff00100202 */ /* 0x000fe20000000f00 */
[----:B------:R-:W-:Y:S02]  /*1750*/  @!P0 IMAD.MOV.U32 R16, RZ, RZ, -0x40 ;  /* 0xffffffc0ff108424 */ /* 0x000fe400078e00ff */
[----:B------:R-:W-:-:S03]  /*1760*/  @!P0 FFMA R0, R0, 1.84467440737095516160e+19, RZ ;  /* 0x5f80000000008823 */ /* 0x000fc600000000ff */
[----:B------:R-:W-:Y:S01]  /*1770*/  @!P1 FFMA R3, R3, 1.84467440737095516160e+19, RZ ;  /* 0x5f80000003039823 */ /* 0x000fe200000000ff */
[----:B------:R-:W-:-:S07]  /*1780*/  @!P1 IADD3 R16, PT, PT, R16, 0x40, RZ ;  /* 0x0000004010109810 */ /* 0x000fce0007ffe0ff */
.L_x_202:
        /* <DEDUP_REMOVED lines=30> */
[C---:B------:R-:W-:Y:S02]  /*1970*/  ISETP.NE.AND P2, PT, R2.reuse, RZ, PT ;  /* 0x000000ff0200720c */ /* 0x040fe40003f45270 */
[----:B------:R-:W-:Y:S02]  /*1980*/  ISETP.NE.AND P1, PT, R2, RZ, PT ;  /* 0x000000ff0200720c */ /* 0x000fe40003f25270 */
[----:B------:R-:W-:Y:S01]  /*1990*/  LOP3.LUT R19, R16, 0x7fffff, RZ, 0xc0, !PT ;  /* 0x007fffff10137812 */ /* 0x000fe200078ec0ff */
[CCC-:B------:R-:W-:Y:S01]  /*19a0*/  FFMA.RP R16, R20.reuse, R0.reuse, R21.reuse ;  /* 0x0000000014107223 */ /* 0x1c0fe20000008015 */
[----:B------:R-:W-:Y:S01]  /*19b0*/  FFMA.RM R21, R20, R0, R21 ;  /* 0x0000000014157223 */ /* 0x000fe20000004015 */
[----:B------:R-:W-:Y:S01]  /*19c0*/  IADD3 R0, PT, PT, R2, 0x20, RZ ;  /* 0x0000002002007810 */ /* 0x000fe20007ffe0ff */
        /* <DEDUP_REMOVED lines=15> */
.L_x_209:
[----:B------:R-:W-:-:S04]  /*1ac0*/  LOP3.LUT R3, R3, 0x80000000, RZ, 0xc0, !PT ;  /* 0x8000000003037812 */ /* 0x000fc800078ec0ff */
[----:B------:R-:W-:Y:S01]  /*1ad0*/  LOP3.LUT R3, R3, 0x7f800000, RZ, 0xfc, !PT ;  /* 0x7f80000003037812 */ /* 0x000fe200078efcff */
[----:B------:R-:W-:Y:S06]  /*1ae0*/  BRA `(.L_x_210) ;  /* 0x0000000000047947 */ /* 0x000fec0003800000 */
.L_x_208:
[----:B------:R-:W-:-:S07]  /*1af0*/  IMAD R3, R19, 0x800000, R3 ;  /* 0x0080000013037824 */ /* 0x000fce00078e0203 */
.L_x_210:
[----:B------:R-:W-:Y:S05]  /*1b00*/  BSYNC.RECONVERGENT B3 ;  /* 0x0000000000037941 */ /* 0x000fea0003800200 */
.L_x_207:
[----:B------:R-:W-:Y:S05]  /*1b10*/  BRA `(.L_x_211) ;  /* 0x0000000000207947 */ /* 0x000fea0003800000 */
.L_x_206:
[----:B------:R-:W-:-:S04]  /*1b20*/  LOP3.LUT R3, R3, 0x80000000, R0, 0x48, !PT ;  /* 0x8000000003037812 */ /* 0x000fc800078e4800 */
[----:B------:R-:W-:Y:S01]  /*1b30*/  LOP3.LUT R3, R3, 0x7f800000, RZ, 0xfc, !PT ;  /* 0x7f80000003037812 */ /* 0x000fe200078efcff */
[----:B------:R-:W-:Y:S06]  /*1b40*/  BRA `(.L_x_211) ;  /* 0x0000000000147947 */ /* 0x000fec0003800000 */
.L_x_205:
[----:B------:R-:W-:Y:S01]  /*1b50*/  LOP3.LUT R3, R3, 0x80000000, R0, 0x48, !PT ;  /* 0x8000000003037812 */ /* 0x000fe200078e4800 */
[----:B------:R-:W-:Y:S06]  /*1b60*/  BRA `(.L_x_211) ;  /* 0x00000000000c7947 */ /* 0x000fec0003800000 */
.L_x_204:
[----:B------:R-:W0:Y:S01]  /*1b70*/  MUFU.RSQ R3, -QNAN ;  /* 0xffc0000000037908 */ /* 0x000e220000001400 */
[----:B------:R-:W-:Y:S05]  /*1b80*/  BRA `(.L_x_211) ;  /* 0x0000000000047947 */ /* 0x000fea0003800000 */
.L_x_203:
[----:B------:R-:W-:-:S07]  /*1b90*/  FADD.FTZ R3, R0, R3 ;  /* 0x0000000300037221 */ /* 0x000fce0000010000 */
.L_x_211:
[----:B------:R-:W-:Y:S05]  /*1ba0*/  BSYNC.RECONVERGENT B2 ;  /* 0x0000000000027941 */ /* 0x000fea0003800200 */
.L_x_201:
[----:B0-----:R-:W-:Y:S01]  /*1bb0*/  MOV R0, R3 ;  /* 0x0000000300007202 */ /* 0x001fe20000000f00 */
[----:B------:R-:W-:Y:S02]  /*1bc0*/  HFMA2 R3, -RZ, RZ, 0, 0 ;  /* 0x00000000ff037431 */ /* 0x000fe400000001ff */
[----:B------:R-:W-:-:S04]  /*1bd0*/  IMAD.MOV.U32 R2, RZ, RZ, R15 ;  /* 0x000000ffff027224 */ /* 0x000fc800078e000f */
[----:B------:R-:W-:Y:S05]  /*1be0*/  RET.REL.NODEC R2 `(_Z28apply_genre_hierarchy_kernelP17MediaOntologyNodeiP23MediaOntologyConstraintiff) ;  /* 0xffffffe402047950 */ /* 0x000fea0003c3ffff */
.L_x_212:
        /* <DEDUP_REMOVED lines=9> */
.L_x_268:


//--------------------- .text._Z28apply_disjoint_genres_kernelP17MediaOntologyNodeiP23MediaOntologyConstraintiff --------------------------
	.section	.text._Z28apply_disjoint_genres_kernelP17MediaOntologyNodeiP23MediaOntologyConstraintiff,"ax",@progbits
	.align	128
        .global         _Z28apply_disjoint_genres_kernelP17MediaOntologyNodeiP23MediaOntologyConstraintiff
        .type           _Z28apply_disjoint_genres_kernelP17MediaOntologyNodeiP23MediaOntologyConstraintiff,@function
        .size           _Z28apply_disjoint_genres_kernelP17MediaOntologyNodeiP23MediaOntologyConstraintiff,(.L_x_271 - _Z28apply_disjoint_genres_kernelP17MediaOntologyNodeiP23MediaOntologyConstraintiff)
        .other          _Z28apply_disjoint_genres_kernelP17MediaOntologyNodeiP23MediaOntologyConstraintiff,@"STO_CUDA_ENTRY STV_DEFAULT"
_Z28apply_disjoint_genres_kernelP17MediaOntologyNodeiP23MediaOntologyConstraintiff:
.text._Z28apply_disjoint_genres_kernelP17MediaOntologyNodeiP23MediaOntologyConstraintiff:
        /* <DEDUP_REMOVED lines=28> */
.L_x_214:
        /* <DEDUP_REMOVED lines=16> */
.L_x_213:
        /* <DEDUP_REMOVED lines=9> */
[----:B0-----:R-:W2:Y:S04]  /*0350*/  LDG.E R3, desc[UR4][R4.64+0x14] ;  /* 0x0000140404037981 */ /* 0x001ea8000c1e1900 */
[----:B------:R-:W3:Y:S04]  /*0360*/  LDG.E R15, desc[UR4][R6.64+0x10] ;  /* 0x00001004060f7981 */ /* 0x000ee8000c1e1900 */
[----:B------:R-:W3:Y:S04]  /*0370*/  LDG.E R0, desc[UR4][R4.64+0x10] ;  /* 0x0000100404007981 */ /* 0x000ee8000c1e1900 */
[----:B------:R-:W4:Y:S04]  /*0380*/  LDG.E R16, desc[UR4][R6.64+0x18] ;  /* 0x0000180406107981 */ /* 0x000f28000c1e1900 */
[----:B------:R-:W4:Y:S04]  /*0390*/  LDG.E R11, desc[UR4][R4.64+0x18] ;  /* 0x00001804040b7981 */ /* 0x000f28000c1e1900 */
[----:B------:R0:W5:Y:S04]  /*03a0*/  LDG.E R9, desc[UR4][R6.64+0x2c] ;  /* 0x00002c0406097981 */ /* 0x000168000c1e1900 */
[----:B------:R0:W5:Y:S01]  /*03b0*/  LDG.E R10, desc[UR4][R4.64+0x2c] ;  /* 0x00002c04040a7981 */ /* 0x000162000c1e1900 */
        /* <DEDUP_REMOVED lines=13> */
[----:B-----5:R-:W-:Y:S05]  /*0490*/  CALL.REL.NOINC `($__internal_16_$__cuda_sm20_sqrt_rn_f32_slowpath) ;  /* 0x0000000c00287944 */ /* 0x020fea0003c00000 */
[----:B------:R-:W-:Y:S05]  /*04a0*/  BRA `(.L_x_217) ;  /* 0x0000000000107947 */ /* 0x000fea0003800000 */
.L_x_216:
[----:B------:R-:W-:Y:S01]  /*04b0*/  FMUL.FTZ R0, R3, R2 ;  /* 0x0000000203007220 */ /* 0x000fe20000410000 */
[----:B------:R-:W-:-:S03]  /*04c0*/  FMUL.FTZ R2, R2, 0.5 ;  /* 0x3f00000002027820 */ /* 0x000fc60000410000 */
[----:B------:R-:W-:-:S04]  /*04d0*/  FFMA R3, -R0, R0, R3 ;  /* 0x0000000000037223 */ /* 0x000fc80000000103 */
[----:B------:R-:W-:-:S07]  /*04e0*/  FFMA R0, R3, R2, R0 ;  /* 0x0000000203007223 */ /* 0x000fce0000000000 */
.L_x_217:
[----:B------:R-:W-:Y:S05]  /*04f0*/  BSYNC.RECONVERGENT B0 ;  /* 0x0000000000007941 */ /* 0x000fea0003800200 */
.L_x_215:
[----:B-----5:R-:W-:-:S04]  /*0500*/  FADD R3, R9, R10 ;  /* 0x0000000a09037221 */ /* 0x020fc80000000000 */
[----:B------:R-:W-:-:S05]  /*0510*/  FADD R3, R8, R3 ;  /* 0x0000000308037221 */ /* 0x000fca0000000000 */
[----:B------:R-:W-:-:S04]  /*0520*/  FSETP.GEU.AND P0, PT, R0, R3, PT ;  /* 0x000000030000720b */ /* 0x000fc80003f0e000 */
[----:B------:R-:W-:-:S13]  /*0530*/  FSETP.LEU.OR P0, PT, R0, 9.9999999747524270788e-07, P0 ;  /* 0x358637bd0000780b */ /* 0x000fda000070b400 */
[----:B------:R-:W-:Y:S05]  /*0540*/  @P0 EXIT ;  /* 0x000000000000094d */ /* 0x000fea0003800000 */
        /* <DEDUP_REMOVED lines=13> */
[----:B-----5:R-:W-:Y:S05]  /*0620*/  CALL.REL.NOINC `($__internal_15_$__cuda_sm20_rcp_rn_f32_slowpath) ;  /* 0x0000000400f47944 */ /* 0x020fea0003c00000 */
[----:B------:R-:W-:Y:S05]  /*0630*/  BRA `(.L_x_222) ;  /* 0x0000000000107947 */ /* 0x000fea0003800000 */
.L_x_221:
[----:B------:R-:W0:Y:S02]  /*0640*/  MUFU.RCP R17, R0 ;  /* 0x0000000000117308 */ /* 0x000e240000001000 */
[----:B0-----:R-:W-:-:S04]  /*0650*/  FFMA R2, R17, R0, -1 ;  /* 0xbf80000011027423 */ /* 0x001fc80000000000 */
[----:B------:R-:W-:-:S04]  /*0660*/  FADD.FTZ R2, -R2, -RZ ;  /* 0x800000ff02027221 */ /* 0x000fc80000010100 */
[----:B------:R-:W-:-:S07]  /*0670*/  FFMA R17, R17, R2, R17 ;  /* 0x0000000211117223 */ /* 0x000fce0000000011 */
.L_x_222:
[----:B------:R-:W-:Y:S05]  /*0680*/  BSYNC.RECONVERGENT B1 ;  /* 0x0000000000017941 */ /* 0x000fea0003800200 */
.L_x_220:
[-C--:B------:R-:W-:Y:S01]  /*0690*/  FMUL R11, R15, R17.reuse ;  /* 0x000000110f0b7220 */ /* 0x080fe20000400000 */
[-C--:B------:R-:W-:Y:S01]  /*06a0*/  FMUL R10, R14, R17.reuse ;  /* 0x000000110e0a7220 */ /* 0x080fe20000400000 */
[----:B------:R-:W-:-:S07]  /*06b0*/  FMUL R12, R16, R17 ;  /* 0x00000011100c7220 */ /* 0x000fce0000400000 */
.L_x_219:
[----:B------:R-:W-:Y:S05]  /*06c0*/  BSYNC.RECONVERGENT B0 ;  /* 0x0000000000007941 */ /* 0x000fea0003800200 */
.L_x_218:
[----:B------:R-:W0:Y:S01]  /*06d0*/  MUFU.RCP R2, R3 ;  /* 0x0000000300027308 */ /* 0x000e220000001000 */
[----:B------:R-:W1:Y:S01]  /*06e0*/  LDCU UR6, c[0x0][0x3a0] ;  /* 0x00007400ff0677ac */ /* 0x000e620008000800 */
[C---:B------:R-:W-:Y:S01]  /*06f0*/  FADD R0, R3.reuse, -R0 ;  /* 0x8000000003007221 */ /* 0x040fe20000000000 */
[----:B------:R-:W-:Y:S05]  /*0700*/  BSSY.RECONVERGENT B0, `(.L_x_223) ;  /* 0x000000d000007945 */ /* 0x000fea0003800200 */
[----:B------:R-:W2:Y:S01]  /*0710*/  FCHK P0, -R0, R3 ;  /* 0x0000000300007302 */ /* 0x000ea20000000100 */
[----:B0-----:R-:W-:-:S04]  /*0720*/  FFMA R15, -R3, R2, 1 ;  /* 0x3f800000030f7423 */ /* 0x001fc80000000102 */
[----:B------:R-:W-:Y:S01]  /*0730*/  FFMA R17, R2, R15, R2 ;  /* 0x0000000f02117223 */ /* 0x000fe20000000002 */
[----:B-1----:R-:W-:-:S03]  /*0740*/  FMUL R15, R13, UR6 ;  /* 0x000000060d0f7c20 */ /* 0x002fc60008400000 */
[----:B------:R-:W-:-:S04]  /*0750*/  FFMA R2, -R0, R17, RZ ;  /* 0x0000001100027223 */ /* 0x000fc800000001ff */
[----:B------:R-:W-:-:S04]  /*0760*/  FFMA R14, -R3, R2, -R0 ;  /* 0x00000002030e7223 */ /* 0x000fc80000000900 */
[----:B------:R-:W-:Y:S01]  /*0770*/  FFMA R2, R17, R14, R2 ;  /* 0x0000000e11027223 */ /* 0x000fe20000000002 */
[----:B--2---:R-:W-:Y:S06]  /*0780*/  @!P0 BRA `(.L_x_224) ;  /* 0x0000000000108947 */ /* 0x004fec0003800000 */
[----:B------:R-:W-:Y:S01]  /*0790*/  FADD R0, -R0, -RZ ;  /* 0x800000ff00007221 */ /* 0x000fe20000000100 */
[----:B------:R-:W-:-:S07]  /*07a0*/  MOV R2, 0x7c0 ;  /* 0x000007c000027802 */ /* 0x000fce0000000f00 */
[----:B-----5:R-:W-:Y:S05]  /*07b0*/  CALL.REL.NOINC `($__internal_17_$__cuda_sm3x_div_rn_noftz_f32_slowpath) ;  /* 0x0000000800bc7944 */ /* 0x020fea0003c00000 */
[----:B------:R-:W-:-:S07]  /*07c0*/  MOV R2, R0 ;  /* 0x0000000000027202 */ /* 0x000fce0000000f00 */
.L_x_224:
[----:B------:R-:W-:Y:S05]  /*07d0*/  BSYNC.RECONVERGENT B0 ;  /* 0x0000000000007941 */ /* 0x000fea0003800200 */
.L_x_223:
[----:B------:R-:W-:Y:S01]  /*07e0*/  FMUL R15, R15, R2 ;  /* 0x000000020f0f7220 */ /* 0x000fe20000400000 */
[----:B------:R-:W-:Y:S03]  /*07f0*/  BSSY.RECONVERGENT B0, `(.L_x_225) ;  /* 0x0000013000007945 */ /* 0x000fe60003800200 */
        /* <DEDUP_REMOVED lines=11> */
[----:B-----5:R-:W-:Y:S05]  /*08b0*/  CALL.REL.NOINC `($__internal_16_$__cuda_sm20_sqrt_rn_f32_slowpath) ;  /* 0x0000000800207944 */ /* 0x020fea0003c00000 */
[----:B------:R-:W-:Y:S01]  /*08c0*/  MOV R3, R0 ;  /* 0x0000000000037202 */ /* 0x000fe20000000f00 */
[----:B------:R-:W-:Y:S06]  /*08d0*/  BRA `(.L_x_227) ;  /* 0x0000000000107947 */ /* 0x000fec0003800000 */
.L_x_226:
[----:B------:R-:W-:Y:S01]  /*08e0*/  FMUL.FTZ R3, R0, R13 ;  /* 0x0000000d00037220 */ /* 0x000fe20000410000 */
[----:B------:R-:W-:-:S03]  /*08f0*/  FMUL.FTZ R2, R13, 0.5 ;  /* 0x3f0000000d027820 */ /* 0x000fc60000410000 */
[----:B------:R-:W-:-:S04]  /*0900*/  FFMA R0, -R3, R3, R0 ;  /* 0x0000000303007223 */ /* 0x000fc80000000100 */
[----:B------:R-:W-:-:S07]  /*0910*/  FFMA R3, R0, R2, R3 ;  /* 0x0000000200037223 */ /* 0x000fce0000000003 */
.L_x_227:
[----:B------:R-:W-:Y:S05]  /*0920*/  BSYNC.RECONVERGENT B0 ;  /* 0x0000000000007941 */ /* 0x000fea0003800200 */
.L_x_225:
        /* <DEDUP_REMOVED lines=16> */
[----:B-----5:R-:W-:Y:S05]  /*0a30*/  CALL.REL.NOINC `($__internal_17_$__cuda_sm3x_div_rn_noftz_f32_slowpath) ;  /* 0x00000008001c7944 */ /* 0x020fea0003c00000 */
[----:B------:R-:W-:-:S07]  /*0a40*/  IMAD.MOV.U32 R13, RZ, RZ, R0 ;  /* 0x000000ffff0d7224 */ /* 0x000fce00078e0000 */
.L_x_231:
[----:B------:R-:W-:Y:S05]  /*0a50*/  BSYNC.RECONVERGENT B1 ;  /* 0x0000000000017941 */ /* 0x000fea0003800200 */
.L_x_230:
[-C--:B------:R-:W-:Y:S01]  /*0a60*/  FMUL R11, R11, R13.reuse ;  /* 0x0000000d0b0b7220 */ /* 0x080fe20000400000 */
[-C--:B------:R-:W-:Y:S01]  /*0a70*/  FMUL R10, R10, R13.reuse ;  /* 0x0000000d0a0a7220 */ /* 0x080fe20000400000 */
[----:B------:R-:W-:-:S07]  /*0a80*/  FMUL R12, R12, R13 ;  /* 0x0000000d0c0c7220 */ /* 0x000fce0000400000 */
.L_x_229:
[----:B------:R-:W-:Y:S05]  /*0a90*/  BSYNC.RECONVERGENT B0 ;  /* 0x0000000000007941 */ /* 0x000fea0003800200 */
.L_x_228:
[----:B-----5:R-:W-:Y:S01]  /*0aa0*/  FMNMX R8, R8, 9.9999999747524270788e-07, !PT ;  /* 0x358637bd08087809 */ /* 0x020fe20007800000 */
[----:B------:R-:W-:Y:S03]  /*0ab0*/  BSSY.RECONVERGENT B0, `(.L_x_232) ;  /* 0x000000e000007945 */ /* 0x000fe60003800200 */
[----:B------:R-:W-:-:S04]  /*0ac0*/  IADD3 R0, PT, PT, R8, 0x1800000, RZ ;  /* 0x0180000008007810 */ /* 0x000fc80007ffe0ff */
[----:B------:R-:W-:-:S04]  /*0ad0*/  LOP3.LUT R0, R0, 0x7f800000, RZ, 0xc0, !PT ;  /* 0x7f80000000007812 */ /* 0x000fc800078ec0ff */
[----:B------:R-:W-:-:S13]  /*0ae0*/  ISETP.GT.U32.AND P0, PT, R0, 0x1ffffff, PT ;  /* 0x01ffffff0000780c */ /* 0x000fda0003f04070 */
[----:B------:R-:W-:Y:S05]  /*0af0*/  @P0 BRA `(.L_x_233) ;  /* 0x0000000000140947 */ /* 0x000fea0003800000 */
[----:B------:R-:W-:Y:S01]  /*0b00*/  IMAD.MOV.U32 R0, RZ, RZ, R8 ;  /* 0x000000ffff007224 */ /* 0x000fe200078e0008 */
[----:B------:R-:W-:-:S07]  /*0b10*/  MOV R18, 0xb30 ;  /* 0x00000b3000127802 */ /* 0x000fce0000000f00 */
[----:B------:R-:W-:Y:S05]  /*0b20*/  CALL.REL.NOINC `($__internal_15_$__cuda_sm20_rcp_rn_f32_slowpath) ;  /* 0x0000000000b47944 */ /* 0x000fea0003c00000 */
[----:B------:R-:W-:Y:S01]  /*0b30*/  MOV R15, R17 ;  /* 0x00000011000f7202 */ /* 0x000fe20000000f00 */
[----:B------:R-:W-:Y:S06]  /*0b40*/  BRA `(.L_x_234) ;  /* 0x0000000000107947 */ /* 0x000fec0003800000 */
.L_x_233:
[----:B------:R-:W0:Y:S02]  /*0b50*/  MUFU.RCP R15, R8 ;  /* 0x00000008000f7308 */ /* 0x000e240000001000 */
[----:B0-----:R-:W-:-:S04]  /*0b60*/  FFMA R0, R8, R15, -1 ;  /* 0xbf80000008007423 */ /* 0x001fc8000000000f */
[----:B------:R-:W-:-:S04]  /*0b70*/  FADD.FTZ R0, -R0, -RZ ;  /* 0x800000ff00007221 */ /* 0x000fc80000010100 */
[----:B------:R-:W-:-:S07]  /*0b80*/  FFMA R15, R15, R0, R15 ;  /* 0x000000000f0f7223 */ /* 0x000fce000000000f */
.L_x_234:
[----:B------:R-:W-:Y:S05]  /*0b90*/  BSYNC.RECONVERGENT B0 ;  /* 0x0000000000007941 */ /* 0x000fea0003800200 */
.L_x_232:
        /* <DEDUP_REMOVED lines=18> */
[----:B------:R-:W-:Y:S05]  /*0cc0*/  CALL.REL.NOINC `($__internal_17_$__cuda_sm3x_div_rn_noftz_f32_slowpath) ;  /* 0x0000000400787944 */ /* 0x000fea0003c00000 */
[----:B------:R-:W-:-:S07]  /*0cd0*/  MOV R3, R0 ;  /* 0x0000000000037202 */ /* 0x000fce0000000f00 */
.L_x_236:
[----:B------:R-:W-:Y:S05]  /*0ce0*/  BSYNC.RECONVERGENT B0 ;  /* 0x0000000000007941 */ /* 0x000fea0003800200 */
.L_x_235:
        /* <DEDUP_REMOVED lines=17> */
        .weak           $__internal_15_$__cuda_sm20_rcp_rn_f32_slowpath
        .type           $__internal_15_$__cuda_sm20_rcp_rn_f32_slowpath,@function
        .size           $__internal_15_$__cuda_sm20_rcp_rn_f32_slowpath,($__internal_16_$__cuda_sm20_sqrt_rn_f32_slowpath - $__internal_15_$__cuda_sm20_rcp_rn_f32_slowpath)
$__internal_15_$__cuda_sm20_rcp_rn_f32_slowpath:
        /* <DEDUP_REMOVED lines=15> */
.L_x_238:
        /* <DEDUP_REMOVED lines=33> */
.L_x_240:
[----:B------:R0:W1:Y:S02]  /*1100*/  MUFU.RCP R17, R0 ;  /* 0x0000000000117308 */ /* 0x0000640000001000 */
.L_x_239:
[----:B------:R-:W-:Y:S05]  /*1110*/  BSYNC.RECONVERGENT B2 ;  /* 0x0000000000027941 */ /* 0x000fea0003800200 */
.L_x_237:
[----:B------:R-:W-:-:S04]  /*1120*/  MOV R19, 0x0 ;  /* 0x0000000000137802 */ /* 0x000fc80000000f00 */
[----:B01----:R-:W-:Y:S05]  /*1130*/  RET.REL.NODEC R18 `(_Z28apply_disjoint_genres_kernelP17MediaOntologyNodeiP23MediaOntologyConstraintiff) ;  /* 0xffffffec12b07950 */ /* 0x003fea0003c3ffff */
        .weak           $__internal_16_$__cuda_sm20_sqrt_rn_f32_slowpath
        .type           $__internal_16_$__cuda_sm20_sqrt_rn_f32_slowpath,@function
        .size           $__internal_16_$__cuda_sm20_sqrt_rn_f32_slowpath,($__internal_17_$__cuda_sm3x_div_rn_noftz_f32_slowpath - $__internal_16_$__cuda_sm20_sqrt_rn_f32_slowpath)
$__internal_16_$__cuda_sm20_sqrt_rn_f32_slowpath:
        /* <DEDUP_REMOVED lines=19> */
.L_x_241:
[----:B------:R-:W-:Y:S01]  /*1270*/  HFMA2 R3, -RZ, RZ, 0, 0 ;  /* 0x00000000ff037431 */ /* 0x000fe200000001ff */
[----:B------:R-:W-:Y:S01]  /*1280*/  MOV R0, R2 ;  /* 0x0000000200007202 */ /* 0x000fe20000000f00 */
[----:B------:R-:W-:-:S04]  /*1290*/  IMAD.MOV.U32 R2, RZ, RZ, R20 ;  /* 0x000000ffff027224 */ /* 0x000fc800078e0014 */
[----:B------:R-:W-:Y:S05]  /*12a0*/  RET.REL.NODEC R2 `(_Z28apply_disjoint_genres_kernelP17MediaOntologyNodeiP23MediaOntologyConstraintiff) ;  /* 0xffffffec02547950 */ /* 0x000fea0003c3ffff */
        .weak           $__internal_17_$__cuda_sm3x_div_rn_noftz_f32_slowpath
        .type           $__internal_17_$__cuda_sm3x_div_rn_noftz_f32_slowpath,@function
        .size           $__internal_17_$__cuda_sm3x_div_rn_noftz_f32_slowpath,(.L_x_271 - $__internal_17_$__cuda_sm3x_div_rn_noftz_f32_slowpath)
$__internal_17_$__cuda_sm3x_div_rn_noftz_f32_slowpath:
        /* <DEDUP_REMOVED lines=34> */
.L_x_243:
[----:B------:R-:W-:Y:S01]  /*14d0*/  LEA R18, R13, 0xc0800000, 0x17 ;  /* 0xc08000000d127811 */ /* 0x000fe200078eb8ff */
[----:B------:R-:W-:Y:S01]  /*14e0*/  BSSY.RECONVERGENT B3, `(.L_x_248) ;  /* 0x0000036000037945 */ /* 0x000fe20003800200 */
[----:B------:R-:W-:-:S03]  /*14f0*/  IADD3 R16, PT, PT, R16, -0x7f, RZ ;  /* 0xffffff8110107810 */ /* 0x000fc60007ffe0ff */
[----:B------:R-:W-:Y:S02]  /*1500*/  IMAD.IADD R19, R3, 0x1, -R18 ;  /* 0x0000000103137824 */ /* 0x000fe400078e0a12 */
[C---:B------:R-:W-:Y:S02]  /*1510*/  IMAD R0, R16.reuse, -0x800000, R0 ;  /* 0xff80000010007824 */ /* 0x040fe400078e0200 */
[----:B------:R0:W1:Y:S01]  /*1520*/  MUFU.RCP R18, R19 ;  /* 0x0000001300127308 */ /* 0x0000620000001000 */
[----:B------:R-:W-:Y:S01]  /*1530*/  FADD.FTZ R3, -R19, -RZ ;  /* 0x800000ff13037221 */ /* 0x000fe20000010100 */
[----:B0-----:R-:W-:-:S05]  /*1540*/  IADD3 R19, PT, PT, R16, 0x7f, -R13 ;  /* 0x0000007f10137810 */ /* 0x001fca0007ffe80d */
[----:B------:R-:W-:Y:S02]  /*1550*/  IMAD.IADD R19, R19, 0x1, R14 ;  /* 0x0000000113137824 */ /* 0x000fe400078e020e */
        /* <DEDUP_REMOVED lines=42> */
.L_x_250:
[----:B------:R-:W-:-:S04]  /*1800*/  LOP3.LUT R0, R0, 0x80000000, RZ, 0xc0, !PT ;  /* 0x8000000000007812 */ /* 0x000fc800078ec0ff */
[----:B------:R-:W-:Y:S01]  /*1810*/  LOP3.LUT R0, R0, 0x7f800000, RZ, 0xfc, !PT ;  /* 0x7f80000000007812 */ /* 0x000fe200078efcff */
[----:B------:R-:W-:Y:S06]  /*1820*/  BRA `(.L_x_251) ;  /* 0x0000000000047947 */ /* 0x000fec0003800000 */
.L_x_249:
[----:B------:R-:W-:-:S07]  /*1830*/  IMAD R0, R19, 0x800000, R0 ;  /* 0x0080000013007824 */ /* 0x000fce00078e0200 */
.L_x_251:
[----:B------:R-:W-:Y:S05]  /*1840*/  BSYNC.RECONVERGENT B3 ;  /* 0x0000000000037941 */ /* 0x000fea0003800200 */
.L_x_248:
[----:B------:R-:W-:Y:S05]  /*1850*/  BRA `(.L_x_252) ;  /* 0x0000000000207947 */ /* 0x000fea0003800000 */
.L_x_247:
[----:B------:R-:W-:-:S04]  /*1860*/  LOP3.LUT R0, R3, 0x80000000, R0, 0x48, !PT ;  /* 0x8000000003007812 */ /* 0x000fc800078e4800 */
[----:B------:R-:W-:Y:S01]  /*1870*/  LOP3.LUT R0, R0, 0x7f800000, RZ, 0xfc, !PT ;  /* 0x7f80000000007812 */ /* 0x000fe200078efcff */
[----:B------:R-:W-:Y:S06]  /*1880*/  BRA `(.L_x_252) ;  /* 0x0000000000147947 */ /* 0x000fec0003800000 */
.L_x_246:
[----:B------:R-:W-:Y:S01]  /*1890*/  LOP3.LUT R0, R3, 0x80000000, R0, 0x48, !PT ;  /* 0x8000000003007812 */ /* 0x000fe200078e4800 */
[----:B------:R-:W-:Y:S06]  /*18a0*/  BRA `(.L_x_252) ;  /* 0x00000000000c7947 */ /* 0x000fec0003800000 */
.L_x_245:
[----:B------:R-:W0:Y:S01]  /*18b0*/  MUFU.RSQ R0, -QNAN ;  /* 0xffc0000000007908 */ /* 0x000e220000001400 */
[----:B------:R-:W-:Y:S05]  /*18c0*/  BRA `(.L_x_252) ;  /* 0x0000000000047947 */ /* 0x000fea0003800000 */
.L_x_244:
[----:B------:R-:W-:-:S07]  /*18d0*/  FADD.FTZ R0, R0, R3 ;  /* 0x0000000300007221 */ /* 0x000fce0000010000 */
.L_x_252:
[----:B------:R-:W-:Y:S05]  /*18e0*/  BSYNC.RECONVERGENT B2 ;  /* 0x0000000000027941 */ /* 0x000fea0003800200 */
.L_x_242:
[----:B------:R-:W-:-:S04]  /*18f0*/  HFMA2 R3, -RZ, RZ, 0, 0 ;  /* 0x00000000ff037431 */ /* 0x000fc800000001ff */
[----:B0-----:R-:W-:Y:S05]  /*1900*/  RET.REL.NODEC R2 `(_Z28apply_disjoint_genres_kernelP17MediaOntologyNodeiP23MediaOntologyConstraintiff) ;  /* 0xffffffe402bc7950 */ /* 0x001fea0003c3ffff */
.L_x_253:
        /* <DEDUP_REMOVED lines=15> */
.L_x_271:


//--------------------- .nv.shared.reserved.0     --------------------------
	.section	.nv.shared.reserved.0,"aw",@nobits
	.weak		__nv_reservedSMEM_offset_0_alias
	.size		__nv_reservedSMEM_offset_0_alias, 0, 64
	.other		__nv_reservedSMEM_offset_0_alias,@"STO_CUDA_RESERVED_SHARED STV_DEFAULT"
__nv_reservedSMEM_offset_0_alias:
	.zero		0
	.zero		64


//--------------------- .nv.constant0._Z30apply_viewer_preference_kernelP17MediaOntologyNodeiP23MediaOntologyConstraintiff --------------------------
	.section	.nv.constant0._Z30apply_viewer_preference_kernelP17MediaOntologyNodeiP23MediaOntologyConstraintiff,"a",@progbits
	.sectionflags	@""
	.align	4
.nv.constant0._Z30apply_viewer_preference_kernelP17MediaOntologyNodeiP23MediaOntologyConstraintiff:
	.zero		932


//--------------------- .nv.constant0._Z31apply_cultural_alignment_kernelP17MediaOntologyNodeiP23MediaOntologyConstraintiff --------------------------
	.section	.nv.constant0._Z31apply_cultural_alignment_kernelP17MediaOntologyNodeiP23MediaOntologyConstraintiff,"a",@progbits
	.sectionflags	@""
	.align	4
.nv.constant0._Z31apply_cultural_alignment_kernelP17MediaOntologyNodeiP23MediaOntologyConstraintiff:
	.zero		932


//--------------------- .nv.constant0._Z29apply_mood_consistency_kernelP17MediaOntologyNodeiP23MediaOntologyConstraintiff --------------------------
	.section	.nv.constant0._Z29apply_mood_consistency_kernelP17MediaOntologyNodeiP23MediaOntologyConstraintiff,"a",@progbits
	.sectionflags	@""
	.align	4
.nv.constant0._Z29apply_mood_consistency_kernelP17MediaOntologyNodeiP23MediaOntologyConstraintiff:
	.zero		932


//--------------------- .nv.constant0._Z32apply_content_equivalence_kernelP17MediaOntologyNodeiP23MediaOntologyConstraintiff --------------------------
	.section	.nv.constant0._Z32apply_content_equivalence_kernelP17MediaOntologyNodeiP23MediaOntologyConstraintiff,"a",@progbits
	.sectionflags	@""
	.align	4
.nv.constant0._Z32apply_content_equivalence_kernelP17MediaOntologyNodeiP23MediaOntologyConstraintiff:
	.zero		932


//--------------------- .nv.constant0._Z28apply_genre_hierarchy_kernelP17MediaOntologyNodeiP23MediaOntologyConstraintiff --------------------------
	.section	.nv.constant0._Z28apply_genre_hierarchy_kernelP17MediaOntologyNodeiP23MediaOntologyConstraintiff,"a",@progbits
	.sectionflags	@""
	.align	4
.nv.constant0._Z28apply_genre_hierarchy_kernelP17MediaOntologyNodeiP23MediaOntologyConstraintiff:
	.zero		932


//--------------------- .nv.constant0._Z28apply_disjoint_genres_kernelP17MediaOntologyNodeiP23MediaOntologyConstraintiff --------------------------
	.section	.nv.constant0._Z28apply_disjoint_genres_kernelP17MediaOntologyNodeiP23MediaOntologyConstraintiff,"a",@progbits
	.sectionflags	@""
	.align	4
.nv.constant0._Z28apply_disjoint_genres_kernelP17MediaOntologyNodeiP23MediaOntologyConstraintiff:
	.zero		932


//--------------------- SYMBOLS --------------------------

	.type		.nv.reservedSmem.offset0,@object
	.size		.nv.reservedSmem.offset0,0x4
